//
// Generated by NVIDIA NVVM Compiler
//
// Compiler Build ID: CL-36424714
// Cuda compilation tools, release 13.0, V13.0.88
// Based on NVVM 20.0.0
//

.version 9.0
.target sm_100
.address_size 64

	// .globl	_Z20gemm_cuda_ref_kernelI6__halfEvPT_PKS1_S4_iiiS1_S1_
// _ZZ16gemm_cuda_kernelI6__halfLi4ELi2ELi2ELi4ELi8ELi4ELi2ELi4ELi8EEvPT_PKS1_S4_iiiS1_S1_E2as has been demoted
// _ZZ16gemm_cuda_kernelI6__halfLi4ELi2ELi2ELi4ELi8ELi4ELi2ELi4ELi8EEvPT_PKS1_S4_iiiS1_S1_E2bs has been demoted

.visible .entry _Z20gemm_cuda_ref_kernelI6__halfEvPT_PKS1_S4_iiiS1_S1_(
	.param .u64 .ptr .align 1 _Z20gemm_cuda_ref_kernelI6__halfEvPT_PKS1_S4_iiiS1_S1__param_0,
	.param .u64 .ptr .align 1 _Z20gemm_cuda_ref_kernelI6__halfEvPT_PKS1_S4_iiiS1_S1__param_1,
	.param .u64 .ptr .align 1 _Z20gemm_cuda_ref_kernelI6__halfEvPT_PKS1_S4_iiiS1_S1__param_2,
	.param .u32 _Z20gemm_cuda_ref_kernelI6__halfEvPT_PKS1_S4_iiiS1_S1__param_3,
	.param .u32 _Z20gemm_cuda_ref_kernelI6__halfEvPT_PKS1_S4_iiiS1_S1__param_4,
	.param .u32 _Z20gemm_cuda_ref_kernelI6__halfEvPT_PKS1_S4_iiiS1_S1__param_5,
	.param .align 2 .b8 _Z20gemm_cuda_ref_kernelI6__halfEvPT_PKS1_S4_iiiS1_S1__param_6[2],
	.param .align 2 .b8 _Z20gemm_cuda_ref_kernelI6__halfEvPT_PKS1_S4_iiiS1_S1__param_7[2]
)
{
	.reg .pred 	%p<13>;
	.reg .b16 	%rs<37>;
	.reg .b32 	%r<91>;
	.reg .b32 	%f<73>;
	.reg .b64 	%rd<70>;

	ld.param.u16 	%rs2, [_Z20gemm_cuda_ref_kernelI6__halfEvPT_PKS1_S4_iiiS1_S1__param_7];
	ld.param.u16 	%rs1, [_Z20gemm_cuda_ref_kernelI6__halfEvPT_PKS1_S4_iiiS1_S1__param_6];
	ld.param.u64 	%rd4, [_Z20gemm_cuda_ref_kernelI6__halfEvPT_PKS1_S4_iiiS1_S1__param_1];
	ld.param.u64 	%rd5, [_Z20gemm_cuda_ref_kernelI6__halfEvPT_PKS1_S4_iiiS1_S1__param_2];
	ld.param.u32 	%r46, [_Z20gemm_cuda_ref_kernelI6__halfEvPT_PKS1_S4_iiiS1_S1__param_3];
	ld.param.u32 	%r44, [_Z20gemm_cuda_ref_kernelI6__halfEvPT_PKS1_S4_iiiS1_S1__param_4];
	ld.param.u32 	%r45, [_Z20gemm_cuda_ref_kernelI6__halfEvPT_PKS1_S4_iiiS1_S1__param_5];
	cvta.to.global.u64 	%rd1, %rd5;
	cvta.to.global.u64 	%rd2, %rd4;
	mov.u32 	%r47, %ctaid.y;
	shl.b32 	%r48, %r47, 5;
	mov.u32 	%r49, %tid.y;
	add.s32 	%r1, %r48, %r49;
	mov.u32 	%r50, %ctaid.x;
	shl.b32 	%r2, %r50, 5;
	mov.u32 	%r3, %tid.x;
	add.s32 	%r4, %r2, %r3;
	setp.ge.u32 	%p1, %r1, %r46;
	setp.ge.u32 	%p2, %r4, %r44;
	or.pred  	%p3, %p1, %p2;
	@%p3 bra 	$L__BB0_14;
	setp.lt.s32 	%p4, %r45, 1;
	mov.f32 	%f72, 0f00000000;
	@%p4 bra 	$L__BB0_13;
	mul.lo.s32 	%r5, %r45, %r1;
	and.b32  	%r6, %r45, 7;
	setp.lt.u32 	%p5, %r45, 8;
	mov.f32 	%f72, 0f00000000;
	mov.b32 	%r89, 0;
	@%p5 bra 	$L__BB0_5;
	and.b32  	%r89, %r45, 2147483640;
	neg.s32 	%r87, %r89;
	add.s32 	%r52, %r3, %r44;
	add.s32 	%r86, %r52, %r2;
	shl.b32 	%r10, %r44, 3;
	shl.b32 	%r53, %r44, 1;
	add.s32 	%r85, %r4, %r53;
	mad.lo.s32 	%r84, %r44, 3, %r4;
	shl.b32 	%r54, %r44, 2;
	add.s32 	%r83, %r4, %r54;
	mad.lo.s32 	%r82, %r44, 5, %r4;
	mad.lo.s32 	%r81, %r44, 6, %r4;
	mad.lo.s32 	%r80, %r44, 7, %r4;
	add.s32 	%r78, %r5, 3;
	mov.f32 	%f72, 0f00000000;
	mov.u32 	%r79, %r4;
$L__BB0_4:
	.pragma "nounroll";
	add.s32 	%r55, %r78, -3;
	mul.wide.u32 	%rd6, %r55, 2;
	add.s64 	%rd7, %rd2, %rd6;
	ld.global.u16 	%rs3, [%rd7];
	// begin inline asm
	{  cvt.f32.f16 %f17, %rs3;}

	// end inline asm
	mul.wide.u32 	%rd8, %r79, 2;
	add.s64 	%rd9, %rd1, %rd8;
	ld.global.u16 	%rs4, [%rd9];
	// begin inline asm
	{  cvt.f32.f16 %f18, %rs4;}

	// end inline asm
	fma.rn.f32 	%f33, %f17, %f18, %f72;
	add.s32 	%r56, %r78, -2;
	mul.wide.u32 	%rd10, %r56, 2;
	add.s64 	%rd11, %rd2, %rd10;
	ld.global.u16 	%rs5, [%rd11];
	// begin inline asm
	{  cvt.f32.f16 %f19, %rs5;}

	// end inline asm
	mul.wide.u32 	%rd12, %r86, 2;
	add.s64 	%rd13, %rd1, %rd12;
	ld.global.u16 	%rs6, [%rd13];
	// begin inline asm
	{  cvt.f32.f16 %f20, %rs6;}

	// end inline asm
	fma.rn.f32 	%f34, %f19, %f20, %f33;
	add.s32 	%r57, %r78, -1;
	mul.wide.u32 	%rd14, %r57, 2;
	add.s64 	%rd15, %rd2, %rd14;
	ld.global.u16 	%rs7, [%rd15];
	// begin inline asm
	{  cvt.f32.f16 %f21, %rs7;}

	// end inline asm
	mul.wide.u32 	%rd16, %r85, 2;
	add.s64 	%rd17, %rd1, %rd16;
	ld.global.u16 	%rs8, [%rd17];
	// begin inline asm
	{  cvt.f32.f16 %f22, %rs8;}

	// end inline asm
	fma.rn.f32 	%f35, %f21, %f22, %f34;
	add.s32 	%r58, %r78, 4;
	mul.wide.u32 	%rd18, %r78, 2;
	add.s64 	%rd19, %rd2, %rd18;
	ld.global.u16 	%rs9, [%rd19];
	// begin inline asm
	{  cvt.f32.f16 %f23, %rs9;}

	// end inline asm
	mul.wide.u32 	%rd20, %r84, 2;
	add.s64 	%rd21, %rd1, %rd20;
	ld.global.u16 	%rs10, [%rd21];
	// begin inline asm
	{  cvt.f32.f16 %f24, %rs10;}

	// end inline asm
	fma.rn.f32 	%f36, %f23, %f24, %f35;
	add.s32 	%r59, %r78, 1;
	mul.wide.u32 	%rd22, %r59, 2;
	add.s64 	%rd23, %rd2, %rd22;
	ld.global.u16 	%rs11, [%rd23];
	// begin inline asm
	{  cvt.f32.f16 %f25, %rs11;}

	// end inline asm
	mul.wide.u32 	%rd24, %r83, 2;
	add.s64 	%rd25, %rd1, %rd24;
	ld.global.u16 	%rs12, [%rd25];
	// begin inline asm
	{  cvt.f32.f16 %f26, %rs12;}

	// end inline asm
	fma.rn.f32 	%f37, %f25, %f26, %f36;
	add.s32 	%r60, %r78, 2;
	mul.wide.u32 	%rd26, %r60, 2;
	add.s64 	%rd27, %rd2, %rd26;
	ld.global.u16 	%rs13, [%rd27];
	// begin inline asm
	{  cvt.f32.f16 %f27, %rs13;}

	// end inline asm
	mul.wide.u32 	%rd28, %r82, 2;
	add.s64 	%rd29, %rd1, %rd28;
	ld.global.u16 	%rs14, [%rd29];
	// begin inline asm
	{  cvt.f32.f16 %f28, %rs14;}

	// end inline asm
	fma.rn.f32 	%f38, %f27, %f28, %f37;
	add.s32 	%r61, %r78, 3;
	mul.wide.u32 	%rd30, %r61, 2;
	add.s64 	%rd31, %rd2, %rd30;
	ld.global.u16 	%rs15, [%rd31];
	// begin inline asm
	{  cvt.f32.f16 %f29, %rs15;}

	// end inline asm
	mul.wide.u32 	%rd32, %r81, 2;
	add.s64 	%rd33, %rd1, %rd32;
	ld.global.u16 	%rs16, [%rd33];
	// begin inline asm
	{  cvt.f32.f16 %f30, %rs16;}

	// end inline asm
	fma.rn.f32 	%f39, %f29, %f30, %f38;
	mul.wide.u32 	%rd34, %r58, 2;
	add.s64 	%rd35, %rd2, %rd34;
	ld.global.u16 	%rs17, [%rd35];
	// begin inline asm
	{  cvt.f32.f16 %f31, %rs17;}

	// end inline asm
	mul.wide.u32 	%rd36, %r80, 2;
	add.s64 	%rd37, %rd1, %rd36;
	ld.global.u16 	%rs18, [%rd37];
	// begin inline asm
	{  cvt.f32.f16 %f32, %rs18;}

	// end inline asm
	fma.rn.f32 	%f72, %f31, %f32, %f39;
	add.s32 	%r87, %r87, 8;
	add.s32 	%r86, %r86, %r10;
	add.s32 	%r85, %r85, %r10;
	add.s32 	%r84, %r84, %r10;
	add.s32 	%r83, %r83, %r10;
	add.s32 	%r82, %r82, %r10;
	add.s32 	%r81, %r81, %r10;
	add.s32 	%r80, %r80, %r10;
	add.s32 	%r79, %r79, %r10;
	add.s32 	%r78, %r78, 8;
	setp.ne.s32 	%p6, %r87, 0;
	@%p6 bra 	$L__BB0_4;
$L__BB0_5:
	setp.eq.s32 	%p7, %r6, 0;
	@%p7 bra 	$L__BB0_13;
	and.b32  	%r39, %r45, 3;
	setp.lt.u32 	%p8, %r6, 4;
	@%p8 bra 	$L__BB0_8;
	add.s32 	%r62, %r89, %r5;
	mul.wide.u32 	%rd38, %r62, 2;
	add.s64 	%rd39, %rd2, %rd38;
	ld.global.u16 	%rs19, [%rd39];
	// begin inline asm
	{  cvt.f32.f16 %f41, %rs19;}

	// end inline asm
	mad.lo.s32 	%r63, %r89, %r44, %r4;
	mul.wide.u32 	%rd40, %r63, 2;
	add.s64 	%rd41, %rd1, %rd40;
	ld.global.u16 	%rs20, [%rd41];
	// begin inline asm
	{  cvt.f32.f16 %f42, %rs20;}

	// end inline asm
	fma.rn.f32 	%f49, %f41, %f42, %f72;
	add.s32 	%r64, %r62, 1;
	mul.wide.u32 	%rd42, %r64, 2;
	add.s64 	%rd43, %rd2, %rd42;
	ld.global.u16 	%rs21, [%rd43];
	// begin inline asm
	{  cvt.f32.f16 %f43, %rs21;}

	// end inline asm
	add.s32 	%r65, %r63, %r44;
	mul.wide.u32 	%rd44, %r65, 2;
	add.s64 	%rd45, %rd1, %rd44;
	ld.global.u16 	%rs22, [%rd45];
	// begin inline asm
	{  cvt.f32.f16 %f44, %rs22;}

	// end inline asm
	fma.rn.f32 	%f50, %f43, %f44, %f49;
	add.s32 	%r66, %r62, 2;
	mul.wide.u32 	%rd46, %r66, 2;
	add.s64 	%rd47, %rd2, %rd46;
	ld.global.u16 	%rs23, [%rd47];
	// begin inline asm
	{  cvt.f32.f16 %f45, %rs23;}

	// end inline asm
	add.s32 	%r67, %r65, %r44;
	mul.wide.u32 	%rd48, %r67, 2;
	add.s64 	%rd49, %rd1, %rd48;
	ld.global.u16 	%rs24, [%rd49];
	// begin inline asm
	{  cvt.f32.f16 %f46, %rs24;}

	// end inline asm
	fma.rn.f32 	%f51, %f45, %f46, %f50;
	add.s32 	%r68, %r62, 3;
	mul.wide.u32 	%rd50, %r68, 2;
	add.s64 	%rd51, %rd2, %rd50;
	ld.global.u16 	%rs25, [%rd51];
	// begin inline asm
	{  cvt.f32.f16 %f47, %rs25;}

	// end inline asm
	add.s32 	%r69, %r67, %r44;
	mul.wide.u32 	%rd52, %r69, 2;
	add.s64 	%rd53, %rd1, %rd52;
	ld.global.u16 	%rs26, [%rd53];
	// begin inline asm
	{  cvt.f32.f16 %f48, %rs26;}

	// end inline asm
	fma.rn.f32 	%f72, %f47, %f48, %f51;
	add.s32 	%r89, %r89, 4;
$L__BB0_8:
	setp.eq.s32 	%p9, %r39, 0;
	@%p9 bra 	$L__BB0_13;
	setp.eq.s32 	%p10, %r39, 1;
	@%p10 bra 	$L__BB0_11;
	add.s32 	%r70, %r89, %r5;
	mul.wide.u32 	%rd54, %r70, 2;
	add.s64 	%rd55, %rd2, %rd54;
	ld.global.u16 	%rs27, [%rd55];
	// begin inline asm
	{  cvt.f32.f16 %f53, %rs27;}

	// end inline asm
	mad.lo.s32 	%r71, %r89, %r44, %r4;
	mul.wide.u32 	%rd56, %r71, 2;
	add.s64 	%rd57, %rd1, %rd56;
	ld.global.u16 	%rs28, [%rd57];
	// begin inline asm
	{  cvt.f32.f16 %f54, %rs28;}

	// end inline asm
	fma.rn.f32 	%f57, %f53, %f54, %f72;
	add.s32 	%r72, %r70, 1;
	mul.wide.u32 	%rd58, %r72, 2;
	add.s64 	%rd59, %rd2, %rd58;
	ld.global.u16 	%rs29, [%rd59];
	// begin inline asm
	{  cvt.f32.f16 %f55, %rs29;}

	// end inline asm
	add.s32 	%r73, %r71, %r44;
	mul.wide.u32 	%rd60, %r73, 2;
	add.s64 	%rd61, %rd1, %rd60;
	ld.global.u16 	%rs30, [%rd61];
	// begin inline asm
	{  cvt.f32.f16 %f56, %rs30;}

	// end inline asm
	fma.rn.f32 	%f72, %f55, %f56, %f57;
	add.s32 	%r89, %r89, 2;
$L__BB0_11:
	and.b32  	%r74, %r45, 1;
	setp.eq.b32 	%p11, %r74, 1;
	not.pred 	%p12, %p11;
	@%p12 bra 	$L__BB0_13;
	add.s32 	%r75, %r89, %r5;
	mul.wide.u32 	%rd62, %r75, 2;
	add.s64 	%rd63, %rd2, %rd62;
	ld.global.u16 	%rs31, [%rd63];
	// begin inline asm
	{  cvt.f32.f16 %f58, %rs31;}

	// end inline asm
	mad.lo.s32 	%r76, %r89, %r44, %r4;
	mul.wide.u32 	%rd64, %r76, 2;
	add.s64 	%rd65, %rd1, %rd64;
	ld.global.u16 	%rs32, [%rd65];
	// begin inline asm
	{  cvt.f32.f16 %f59, %rs32;}

	// end inline asm
	fma.rn.f32 	%f72, %f58, %f59, %f72;
$L__BB0_13:
	ld.param.u64 	%rd69, [_Z20gemm_cuda_ref_kernelI6__halfEvPT_PKS1_S4_iiiS1_S1__param_0];
	// begin inline asm
	{  cvt.f32.f16 %f60, %rs1;}

	// end inline asm
	// begin inline asm
	{  cvt.f32.f16 %f61, %rs2;}

	// end inline asm
	mad.lo.s32 	%r77, %r44, %r1, %r4;
	cvta.to.global.u64 	%rd66, %rd69;
	mul.wide.u32 	%rd67, %r77, 2;
	add.s64 	%rd68, %rd66, %rd67;
	ld.global.u16 	%rs35, [%rd68];
	// begin inline asm
	{  cvt.f32.f16 %f62, %rs35;}

	// end inline asm
	mul.f32 	%f64, %f61, %f62;
	fma.rn.f32 	%f63, %f72, %f60, %f64;
	// begin inline asm
	{  cvt.rn.f16.f32 %rs36, %f63;}

	// end inline asm
	st.global.u16 	[%rd68], %rs36;
$L__BB0_14:
	ret;

}
	// .globl	_Z16gemm_cuda_kernelI6__halfLi4ELi2ELi2ELi4ELi8ELi4ELi2ELi4ELi8EEvPT_PKS1_S4_iiiS1_S1_
.visible .entry _Z16gemm_cuda_kernelI6__halfLi4ELi2ELi2ELi4ELi8ELi4ELi2ELi4ELi8EEvPT_PKS1_S4_iiiS1_S1_(
	.param .u64 .ptr .align 1 _Z16gemm_cuda_kernelI6__halfLi4ELi2ELi2ELi4ELi8ELi4ELi2ELi4ELi8EEvPT_PKS1_S4_iiiS1_S1__param_0,
	.param .u64 .ptr .align 1 _Z16gemm_cuda_kernelI6__halfLi4ELi2ELi2ELi4ELi8ELi4ELi2ELi4ELi8EEvPT_PKS1_S4_iiiS1_S1__param_1,
	.param .u64 .ptr .align 1 _Z16gemm_cuda_kernelI6__halfLi4ELi2ELi2ELi4ELi8ELi4ELi2ELi4ELi8EEvPT_PKS1_S4_iiiS1_S1__param_2,
	.param .u32 _Z16gemm_cuda_kernelI6__halfLi4ELi2ELi2ELi4ELi8ELi4ELi2ELi4ELi8EEvPT_PKS1_S4_iiiS1_S1__param_3,
	.param .u32 _Z16gemm_cuda_kernelI6__halfLi4ELi2ELi2ELi4ELi8ELi4ELi2ELi4ELi8EEvPT_PKS1_S4_iiiS1_S1__param_4,
	.param .u32 _Z16gemm_cuda_kernelI6__halfLi4ELi2ELi2ELi4ELi8ELi4ELi2ELi4ELi8EEvPT_PKS1_S4_iiiS1_S1__param_5,
	.param .align 2 .b8 _Z16gemm_cuda_kernelI6__halfLi4ELi2ELi2ELi4ELi8ELi4ELi2ELi4ELi8EEvPT_PKS1_S4_iiiS1_S1__param_6[2],
	.param .align 2 .b8 _Z16gemm_cuda_kernelI6__halfLi4ELi2ELi2ELi4ELi8ELi4ELi2ELi4ELi8EEvPT_PKS1_S4_iiiS1_S1__param_7[2]
)
.maxntid 256
{
	.reg .pred 	%p<27>;
	.reg .b16 	%rs<741>;
	.reg .b32 	%r<320>;
	.reg .b32 	%f<643>;
	.reg .b64 	%rd<80>;
	// demoted variable
	.shared .align 2 .b8 _ZZ16gemm_cuda_kernelI6__halfLi4ELi2ELi2ELi4ELi8ELi4ELi2ELi4ELi8EEvPT_PKS1_S4_iiiS1_S1_E2as[20480];
	// demoted variable
	.shared .align 2 .b8 _ZZ16gemm_cuda_kernelI6__halfLi4ELi2ELi2ELi4ELi8ELi4ELi2ELi4ELi8EEvPT_PKS1_S4_iiiS1_S1_E2bs[17408];
	ld.param.u16 	%rs4, [_Z16gemm_cuda_kernelI6__halfLi4ELi2ELi2ELi4ELi8ELi4ELi2ELi4ELi8EEvPT_PKS1_S4_iiiS1_S1__param_7];
	ld.param.u16 	%rs3, [_Z16gemm_cuda_kernelI6__halfLi4ELi2ELi2ELi4ELi8ELi4ELi2ELi4ELi8EEvPT_PKS1_S4_iiiS1_S1__param_6];
	ld.param.u64 	%rd4, [_Z16gemm_cuda_kernelI6__halfLi4ELi2ELi2ELi4ELi8ELi4ELi2ELi4ELi8EEvPT_PKS1_S4_iiiS1_S1__param_0];
	ld.param.u32 	%r27, [_Z16gemm_cuda_kernelI6__halfLi4ELi2ELi2ELi4ELi8ELi4ELi2ELi4ELi8EEvPT_PKS1_S4_iiiS1_S1__param_3];
	ld.param.u32 	%r28, [_Z16gemm_cuda_kernelI6__halfLi4ELi2ELi2ELi4ELi8ELi4ELi2ELi4ELi8EEvPT_PKS1_S4_iiiS1_S1__param_4];
	ld.param.u32 	%r29, [_Z16gemm_cuda_kernelI6__halfLi4ELi2ELi2ELi4ELi8ELi4ELi2ELi4ELi8EEvPT_PKS1_S4_iiiS1_S1__param_5];
	cvta.to.global.u64 	%rd1, %rd4;
	mov.u32 	%r1, %tid.x;
	mov.u32 	%r30, %ctaid.y;
	mov.u32 	%r31, %ctaid.z;
	mov.u32 	%r32, %nctaid.x;
	mov.u32 	%r33, %ctaid.x;
	mad.lo.s32 	%r34, %r31, %r32, %r33;
	shl.b32 	%r2, %r30, 7;
	mul.lo.s32 	%r317, %r29, %r2;
	shl.b32 	%r4, %r34, 7;
	add.s32 	%r5, %r317, %r29;
	setp.ge.u32 	%p1, %r317, %r5;
	mov.f32 	%f579, 0f00000000;
	mov.f32 	%f580, %f579;
	mov.f32 	%f581, %f579;
	mov.f32 	%f582, %f579;
	mov.f32 	%f583, %f579;
	mov.f32 	%f584, %f579;
	mov.f32 	%f585, %f579;
	mov.f32 	%f586, %f579;
	mov.f32 	%f587, %f579;
	mov.f32 	%f588, %f579;
	mov.f32 	%f589, %f579;
	mov.f32 	%f590, %f579;
	mov.f32 	%f591, %f579;
	mov.f32 	%f592, %f579;
	mov.f32 	%f593, %f579;
	mov.f32 	%f594, %f579;
	mov.f32 	%f595, %f579;
	mov.f32 	%f596, %f579;
	mov.f32 	%f597, %f579;
	mov.f32 	%f598, %f579;
	mov.f32 	%f599, %f579;
	mov.f32 	%f600, %f579;
	mov.f32 	%f601, %f579;
	mov.f32 	%f602, %f579;
	mov.f32 	%f603, %f579;
	mov.f32 	%f604, %f579;
	mov.f32 	%f605, %f579;
	mov.f32 	%f606, %f579;
	mov.f32 	%f607, %f579;
	mov.f32 	%f608, %f579;
	mov.f32 	%f609, %f579;
	mov.f32 	%f610, %f579;
	mov.f32 	%f611, %f579;
	mov.f32 	%f612, %f579;
	mov.f32 	%f613, %f579;
	mov.f32 	%f614, %f579;
	mov.f32 	%f615, %f579;
	mov.f32 	%f616, %f579;
	mov.f32 	%f617, %f579;
	mov.f32 	%f618, %f579;
	mov.f32 	%f619, %f579;
	mov.f32 	%f620, %f579;
	mov.f32 	%f621, %f579;
	mov.f32 	%f622, %f579;
	mov.f32 	%f623, %f579;
	mov.f32 	%f624, %f579;
	mov.f32 	%f625, %f579;
	mov.f32 	%f626, %f579;
	mov.f32 	%f627, %f579;
	mov.f32 	%f628, %f579;
	mov.f32 	%f629, %f579;
	mov.f32 	%f630, %f579;
	mov.f32 	%f631, %f579;
	mov.f32 	%f632, %f579;
	mov.f32 	%f633, %f579;
	mov.f32 	%f634, %f579;
	mov.f32 	%f635, %f579;
	mov.f32 	%f636, %f579;
	mov.f32 	%f637, %f579;
	mov.f32 	%f638, %f579;
	mov.f32 	%f639, %f579;
	mov.f32 	%f640, %f579;
	mov.f32 	%f641, %f579;
	mov.f32 	%f642, %f579;
	@%p1 bra 	$L__BB1_3;
	mov.b32 	%r319, 0;
	mov.b32 	%r318, 1;
	mov.f32 	%f579, 0f00000000;
	mov.u32 	%r316, %r4;
$L__BB1_2:
	ld.param.u32 	%r315, [_Z16gemm_cuda_kernelI6__halfLi4ELi2ELi2ELi4ELi8ELi4ELi2ELi4ELi8EEvPT_PKS1_S4_iiiS1_S1__param_5];
	ld.param.u64 	%rd79, [_Z16gemm_cuda_kernelI6__halfLi4ELi2ELi2ELi4ELi8ELi4ELi2ELi4ELi8EEvPT_PKS1_S4_iiiS1_S1__param_2];
	ld.param.u64 	%rd78, [_Z16gemm_cuda_kernelI6__halfLi4ELi2ELi2ELi4ELi8ELi4ELi2ELi4ELi8EEvPT_PKS1_S4_iiiS1_S1__param_1];
	cvt.s64.s32 	%rd5, %r316;
	or.b32  	%r229, %r1, 256;
	shr.u32 	%r230, %r229, 4;
	mul.lo.s32 	%r231, %r230, %r28;
	cvt.u64.u32 	%rd6, %r231;
	add.s64 	%rd7, %rd6, %rd5;
	shl.b64 	%rd8, %rd7, 1;
	cvta.to.global.u64 	%rd9, %rd79;
	and.b32  	%r232, %r1, 15;
	shl.b32 	%r233, %r1, 4;
	cvt.u64.u32 	%rd10, %r233;
	and.b64  	%rd11, %rd10, 240;
	add.s64 	%rd12, %rd9, %rd11;
	add.s64 	%rd13, %rd12, %rd8;
	shr.u32 	%r234, %r1, 4;
	mul.lo.s32 	%r235, %r234, %r28;
	cvt.u64.u32 	%rd14, %r235;
	add.s64 	%rd15, %rd14, %rd5;
	shl.b64 	%rd16, %rd15, 1;
	add.s64 	%rd17, %rd12, %rd16;
	cvt.s64.s32 	%rd18, %r317;
	shr.u32 	%r236, %r229, 2;
	mul.lo.s32 	%r237, %r236, %r315;
	cvt.u64.u32 	%rd19, %r237;
	add.s64 	%rd20, %rd19, %rd18;
	shl.b64 	%rd21, %rd20, 1;
	cvta.to.global.u64 	%rd22, %rd78;
	and.b32  	%r238, %r1, 3;
	and.b64  	%rd23, %rd10, 48;
	add.s64 	%rd24, %rd22, %rd23;
	add.s64 	%rd25, %rd24, %rd21;
	shr.u32 	%r239, %r1, 2;
	mul.lo.s32 	%r240, %r239, %r315;
	cvt.u64.u32 	%rd26, %r240;
	add.s64 	%rd27, %rd26, %rd18;
	shl.b64 	%rd28, %rd27, 1;
	add.s64 	%rd29, %rd24, %rd28;
	ld.global.nc.v4.u32 	{%r241, %r242, %r243, %r244}, [%rd29];
	ld.global.nc.v4.u32 	{%r245, %r246, %r247, %r248}, [%rd25];
	ld.global.nc.v4.u32 	{%r249, %r250, %r251, %r252}, [%rd17];
	ld.global.nc.v4.u32 	{%r253, %r254, %r255, %r256}, [%rd13];
	mov.u32 	%r257, _ZZ16gemm_cuda_kernelI6__halfLi4ELi2ELi2ELi4ELi8ELi4ELi2ELi4ELi8EEvPT_PKS1_S4_iiiS1_S1_E2bs;
	mad.lo.s32 	%r258, %r319, 8704, %r257;
	mov.u32 	%r259, _ZZ16gemm_cuda_kernelI6__halfLi4ELi2ELi2ELi4ELi8ELi4ELi2ELi4ELi8EEvPT_PKS1_S4_iiiS1_S1_E2as;
	mad.lo.s32 	%r260, %r319, 10240, %r259;
	mad.lo.s32 	%r261, %r239, 5, %r238;
	shl.b32 	%r262, %r261, 4;
	add.s32 	%r263, %r260, %r262;
	st.shared.v4.b32 	[%r263], {%r241, %r242, %r243, %r244};
	mad.lo.s32 	%r264, %r236, 5, %r238;
	shl.b32 	%r265, %r264, 4;
	add.s32 	%r266, %r260, %r265;
	st.shared.v4.b32 	[%r266], {%r245, %r246, %r247, %r248};
	mad.lo.s32 	%r267, %r234, 17, %r232;
	shl.b32 	%r268, %r267, 4;
	add.s32 	%r269, %r258, %r268;
	st.shared.v4.b32 	[%r269], {%r249, %r250, %r251, %r252};
	mad.lo.s32 	%r270, %r230, 17, %r232;
	shl.b32 	%r271, %r270, 4;
	add.s32 	%r272, %r258, %r271;
	st.shared.v4.b32 	[%r272], {%r253, %r254, %r255, %r256};
	xor.b32  	%r318, %r318, 1;
	xor.b32  	%r319, %r319, 1;
	bar.sync 	0;
	mad.lo.s32 	%r273, %r318, 8704, %r257;
	mad.lo.s32 	%r274, %r318, 10240, %r259;
	shr.u32 	%r275, %r1, 3;
	and.b32  	%r276, %r275, 16;
	mad.lo.s32 	%r277, %r276, 80, %r274;
	and.b32  	%r278, %r1, 31;
	shr.u32 	%r279, %r278, 2;
	mul.lo.s32 	%r280, %r279, 40;
	shl.b32 	%r281, %r1, 1;
	and.b32  	%r282, %r281, 6;
	or.b32  	%r283, %r280, %r282;
	shl.b32 	%r284, %r283, 1;
	add.s32 	%r285, %r277, %r284;
	ld.shared.u16 	%rs5, [%r285];
	ld.shared.u16 	%rs6, [%r285+2];
	mov.b32 	%r37, {%rs5, %rs6};
	ld.shared.u16 	%rs7, [%r285+640];
	ld.shared.u16 	%rs8, [%r285+642];
	mov.b32 	%r38, {%rs7, %rs8};
	ld.shared.u16 	%rs9, [%r285+16];
	ld.shared.u16 	%rs10, [%r285+18];
	mov.b32 	%r39, {%rs9, %rs10};
	ld.shared.u16 	%rs11, [%r285+656];
	ld.shared.u16 	%rs12, [%r285+658];
	mov.b32 	%r40, {%rs11, %rs12};
	ld.shared.u16 	%rs13, [%r285+32];
	ld.shared.u16 	%rs14, [%r285+34];
	mov.b32 	%r49, {%rs13, %rs14};
	ld.shared.u16 	%rs15, [%r285+672];
	ld.shared.u16 	%rs16, [%r285+674];
	mov.b32 	%r50, {%rs15, %rs16};
	ld.shared.u16 	%rs17, [%r285+48];
	ld.shared.u16 	%rs18, [%r285+50];
	mov.b32 	%r51, {%rs17, %rs18};
	ld.shared.u16 	%rs19, [%r285+688];
	ld.shared.u16 	%rs20, [%r285+690];
	mov.b32 	%r52, {%rs19, %rs20};
	ld.shared.u16 	%rs21, [%r285+2560];
	ld.shared.u16 	%rs22, [%r285+2562];
	mov.b32 	%r85, {%rs21, %rs22};
	ld.shared.u16 	%rs23, [%r285+3200];
	ld.shared.u16 	%rs24, [%r285+3202];
	mov.b32 	%r86, {%rs23, %rs24};
	ld.shared.u16 	%rs25, [%r285+2576];
	ld.shared.u16 	%rs26, [%r285+2578];
	mov.b32 	%r87, {%rs25, %rs26};
	ld.shared.u16 	%rs27, [%r285+3216];
	ld.shared.u16 	%rs28, [%r285+3218];
	mov.b32 	%r88, {%rs27, %rs28};
	ld.shared.u16 	%rs29, [%r285+2592];
	ld.shared.u16 	%rs30, [%r285+2594];
	mov.b32 	%r97, {%rs29, %rs30};
	ld.shared.u16 	%rs31, [%r285+3232];
	ld.shared.u16 	%rs32, [%r285+3234];
	mov.b32 	%r98, {%rs31, %rs32};
	ld.shared.u16 	%rs33, [%r285+2608];
	ld.shared.u16 	%rs34, [%r285+2610];
	mov.b32 	%r99, {%rs33, %rs34};
	ld.shared.u16 	%rs35, [%r285+3248];
	ld.shared.u16 	%rs36, [%r285+3250];
	mov.b32 	%r100, {%rs35, %rs36};
	ld.shared.u16 	%rs37, [%r285+5120];
	ld.shared.u16 	%rs38, [%r285+5122];
	mov.b32 	%r133, {%rs37, %rs38};
	ld.shared.u16 	%rs39, [%r285+5760];
	ld.shared.u16 	%rs40, [%r285+5762];
	mov.b32 	%r134, {%rs39, %rs40};
	ld.shared.u16 	%rs41, [%r285+5136];
	ld.shared.u16 	%rs42, [%r285+5138];
	mov.b32 	%r135, {%rs41, %rs42};
	ld.shared.u16 	%rs43, [%r285+5776];
	ld.shared.u16 	%rs44, [%r285+5778];
	mov.b32 	%r136, {%rs43, %rs44};
	ld.shared.u16 	%rs45, [%r285+5152];
	ld.shared.u16 	%rs46, [%r285+5154];
	mov.b32 	%r145, {%rs45, %rs46};
	ld.shared.u16 	%rs47, [%r285+5792];
	ld.shared.u16 	%rs48, [%r285+5794];
	mov.b32 	%r146, {%rs47, %rs48};
	ld.shared.u16 	%rs49, [%r285+5168];
	ld.shared.u16 	%rs50, [%r285+5170];
	mov.b32 	%r147, {%rs49, %rs50};
	ld.shared.u16 	%rs51, [%r285+5808];
	ld.shared.u16 	%rs52, [%r285+5810];
	mov.b32 	%r148, {%rs51, %rs52};
	ld.shared.u16 	%rs53, [%r285+7680];
	ld.shared.u16 	%rs54, [%r285+7682];
	mov.b32 	%r181, {%rs53, %rs54};
	ld.shared.u16 	%rs55, [%r285+8320];
	ld.shared.u16 	%rs56, [%r285+8322];
	mov.b32 	%r182, {%rs55, %rs56};
	ld.shared.u16 	%rs57, [%r285+7696];
	ld.shared.u16 	%rs58, [%r285+7698];
	mov.b32 	%r183, {%rs57, %rs58};
	ld.shared.u16 	%rs59, [%r285+8336];
	ld.shared.u16 	%rs60, [%r285+8338];
	mov.b32 	%r184, {%rs59, %rs60};
	ld.shared.u16 	%rs61, [%r285+7712];
	ld.shared.u16 	%rs62, [%r285+7714];
	mov.b32 	%r193, {%rs61, %rs62};
	ld.shared.u16 	%rs63, [%r285+8352];
	ld.shared.u16 	%rs64, [%r285+8354];
	mov.b32 	%r194, {%rs63, %rs64};
	ld.shared.u16 	%rs65, [%r285+7728];
	ld.shared.u16 	%rs66, [%r285+7730];
	mov.b32 	%r195, {%rs65, %rs66};
	ld.shared.u16 	%rs67, [%r285+8368];
	ld.shared.u16 	%rs68, [%r285+8370];
	mov.b32 	%r196, {%rs67, %rs68};
	shr.u32 	%r286, %r1, 1;
	and.b32  	%r287, %r286, 48;
	and.b32  	%r288, %r286, 14;
	mul.lo.s32 	%r289, %r282, 136;
	or.b32  	%r290, %r288, %r289;
	add.s32 	%r291, %r287, %r290;
	shl.b32 	%r292, %r291, 1;
	add.s32 	%r293, %r273, %r292;
	ld.shared.u16 	%rs69, [%r293];
	ld.shared.u16 	%rs70, [%r293+272];
	mov.b32 	%r41, {%rs69, %rs70};
	ld.shared.u16 	%rs71, [%r293+2176];
	ld.shared.u16 	%rs72, [%r293+2448];
	mov.b32 	%r42, {%rs71, %rs72};
	ld.shared.u16 	%rs73, [%r293+2];
	ld.shared.u16 	%rs74, [%r293+274];
	mov.b32 	%r47, {%rs73, %rs74};
	ld.shared.u16 	%rs75, [%r293+2178];
	ld.shared.u16 	%rs76, [%r293+2450];
	mov.b32 	%r48, {%rs75, %rs76};
	ld.shared.u16 	%rs77, [%r293+4352];
	ld.shared.u16 	%rs78, [%r293+4624];
	mov.b32 	%r53, {%rs77, %rs78};
	ld.shared.u16 	%rs79, [%r293+6528];
	ld.shared.u16 	%rs80, [%r293+6800];
	mov.b32 	%r54, {%rs79, %rs80};
	ld.shared.u16 	%rs81, [%r293+4354];
	ld.shared.u16 	%rs82, [%r293+4626];
	mov.b32 	%r59, {%rs81, %rs82};
	ld.shared.u16 	%rs83, [%r293+6530];
	ld.shared.u16 	%rs84, [%r293+6802];
	mov.b32 	%r60, {%rs83, %rs84};
	ld.shared.u16 	%rs85, [%r293+128];
	ld.shared.u16 	%rs86, [%r293+400];
	mov.b32 	%r65, {%rs85, %rs86};
	ld.shared.u16 	%rs87, [%r293+2304];
	ld.shared.u16 	%rs88, [%r293+2576];
	mov.b32 	%r66, {%rs87, %rs88};
	ld.shared.u16 	%rs89, [%r293+130];
	ld.shared.u16 	%rs90, [%r293+402];
	mov.b32 	%r71, {%rs89, %rs90};
	ld.shared.u16 	%rs91, [%r293+2306];
	ld.shared.u16 	%rs92, [%r293+2578];
	mov.b32 	%r72, {%rs91, %rs92};
	ld.shared.u16 	%rs93, [%r293+4480];
	ld.shared.u16 	%rs94, [%r293+4752];
	mov.b32 	%r77, {%rs93, %rs94};
	ld.shared.u16 	%rs95, [%r293+6656];
	ld.shared.u16 	%rs96, [%r293+6928];
	mov.b32 	%r78, {%rs95, %rs96};
	ld.shared.u16 	%rs97, [%r293+4482];
	ld.shared.u16 	%rs98, [%r293+4754];
	mov.b32 	%r83, {%rs97, %rs98};
	ld.shared.u16 	%rs99, [%r293+6658];
	ld.shared.u16 	%rs100, [%r293+6930];
	mov.b32 	%r84, {%rs99, %rs100};
	// begin inline asm
	mma.sync.aligned.m16n8k16.row.col.f32.f16.f16.f32  {%f195,%f196,%f197,%f198}, {%r37,%r38,%r39,%r40}, {%r41,%r42}, {%f642,%f641,%f640,%f639};

	// end inline asm
	// begin inline asm
	mma.sync.aligned.m16n8k16.row.col.f32.f16.f16.f32  {%f203,%f204,%f205,%f206}, {%r37,%r38,%r39,%r40}, {%r47,%r48}, {%f638,%f637,%f636,%f635};

	// end inline asm
	// begin inline asm
	mma.sync.aligned.m16n8k16.row.col.f32.f16.f16.f32  {%f642,%f641,%f640,%f639}, {%r49,%r50,%r51,%r52}, {%r53,%r54}, {%f195,%f196,%f197,%f198};

	// end inline asm
	// begin inline asm
	mma.sync.aligned.m16n8k16.row.col.f32.f16.f16.f32  {%f638,%f637,%f636,%f635}, {%r49,%r50,%r51,%r52}, {%r59,%r60}, {%f203,%f204,%f205,%f206};

	// end inline asm
	// begin inline asm
	mma.sync.aligned.m16n8k16.row.col.f32.f16.f16.f32  {%f227,%f228,%f229,%f230}, {%r37,%r38,%r39,%r40}, {%r65,%r66}, {%f634,%f633,%f632,%f631};

	// end inline asm
	// begin inline asm
	mma.sync.aligned.m16n8k16.row.col.f32.f16.f16.f32  {%f235,%f236,%f237,%f238}, {%r37,%r38,%r39,%r40}, {%r71,%r72}, {%f630,%f629,%f628,%f627};

	// end inline asm
	// begin inline asm
	mma.sync.aligned.m16n8k16.row.col.f32.f16.f16.f32  {%f634,%f633,%f632,%f631}, {%r49,%r50,%r51,%r52}, {%r77,%r78}, {%f227,%f228,%f229,%f230};

	// end inline asm
	// begin inline asm
	mma.sync.aligned.m16n8k16.row.col.f32.f16.f16.f32  {%f630,%f629,%f628,%f627}, {%r49,%r50,%r51,%r52}, {%r83,%r84}, {%f235,%f236,%f237,%f238};

	// end inline asm
	// begin inline asm
	mma.sync.aligned.m16n8k16.row.col.f32.f16.f16.f32  {%f259,%f260,%f261,%f262}, {%r85,%r86,%r87,%r88}, {%r41,%r42}, {%f626,%f625,%f624,%f623};

	// end inline asm
	// begin inline asm
	mma.sync.aligned.m16n8k16.row.col.f32.f16.f16.f32  {%f267,%f268,%f269,%f270}, {%r85,%r86,%r87,%r88}, {%r47,%r48}, {%f622,%f621,%f620,%f619};

	// end inline asm
	// begin inline asm
	mma.sync.aligned.m16n8k16.row.col.f32.f16.f16.f32  {%f626,%f625,%f624,%f623}, {%r97,%r98,%r99,%r100}, {%r53,%r54}, {%f259,%f260,%f261,%f262};

	// end inline asm
	// begin inline asm
	mma.sync.aligned.m16n8k16.row.col.f32.f16.f16.f32  {%f622,%f621,%f620,%f619}, {%r97,%r98,%r99,%r100}, {%r59,%r60}, {%f267,%f268,%f269,%f270};

	// end inline asm
	// begin inline asm
	mma.sync.aligned.m16n8k16.row.col.f32.f16.f16.f32  {%f291,%f292,%f293,%f294}, {%r85,%r86,%r87,%r88}, {%r65,%r66}, {%f618,%f617,%f616,%f615};

	// end inline asm
	// begin inline asm
	mma.sync.aligned.m16n8k16.row.col.f32.f16.f16.f32  {%f299,%f300,%f301,%f302}, {%r85,%r86,%r87,%r88}, {%r71,%r72}, {%f614,%f613,%f612,%f611};

	// end inline asm
	// begin inline asm
	mma.sync.aligned.m16n8k16.row.col.f32.f16.f16.f32  {%f618,%f617,%f616,%f615}, {%r97,%r98,%r99,%r100}, {%r77,%r78}, {%f291,%f292,%f293,%f294};

	// end inline asm
	// begin inline asm
	mma.sync.aligned.m16n8k16.row.col.f32.f16.f16.f32  {%f614,%f613,%f612,%f611}, {%r97,%r98,%r99,%r100}, {%r83,%r84}, {%f299,%f300,%f301,%f302};

	// end inline asm
	// begin inline asm
	mma.sync.aligned.m16n8k16.row.col.f32.f16.f16.f32  {%f323,%f324,%f325,%f326}, {%r133,%r134,%r135,%r136}, {%r41,%r42}, {%f610,%f609,%f608,%f607};

	// end inline asm
	// begin inline asm
	mma.sync.aligned.m16n8k16.row.col.f32.f16.f16.f32  {%f331,%f332,%f333,%f334}, {%r133,%r134,%r135,%r136}, {%r47,%r48}, {%f606,%f605,%f604,%f603};

	// end inline asm
	// begin inline asm
	mma.sync.aligned.m16n8k16.row.col.f32.f16.f16.f32  {%f610,%f609,%f608,%f607}, {%r145,%r146,%r147,%r148}, {%r53,%r54}, {%f323,%f324,%f325,%f326};

	// end inline asm
	// begin inline asm
	mma.sync.aligned.m16n8k16.row.col.f32.f16.f16.f32  {%f606,%f605,%f604,%f603}, {%r145,%r146,%r147,%r148}, {%r59,%r60}, {%f331,%f332,%f333,%f334};

	// end inline asm
	// begin inline asm
	mma.sync.aligned.m16n8k16.row.col.f32.f16.f16.f32  {%f355,%f356,%f357,%f358}, {%r133,%r134,%r135,%r136}, {%r65,%r66}, {%f602,%f601,%f600,%f599};

	// end inline asm
	// begin inline asm
	mma.sync.aligned.m16n8k16.row.col.f32.f16.f16.f32  {%f363,%f364,%f365,%f366}, {%r133,%r134,%r135,%r136}, {%r71,%r72}, {%f598,%f597,%f596,%f595};

	// end inline asm
	// begin inline asm
	mma.sync.aligned.m16n8k16.row.col.f32.f16.f16.f32  {%f602,%f601,%f600,%f599}, {%r145,%r146,%r147,%r148}, {%r77,%r78}, {%f355,%f356,%f357,%f358};

	// end inline asm
	// begin inline asm
	mma.sync.aligned.m16n8k16.row.col.f32.f16.f16.f32  {%f598,%f597,%f596,%f595}, {%r145,%r146,%r147,%r148}, {%r83,%r84}, {%f363,%f364,%f365,%f366};

	// end inline asm
	// begin inline asm
	mma.sync.aligned.m16n8k16.row.col.f32.f16.f16.f32  {%f387,%f388,%f389,%f390}, {%r181,%r182,%r183,%r184}, {%r41,%r42}, {%f594,%f593,%f592,%f591};

	// end inline asm
	// begin inline asm
	mma.sync.aligned.m16n8k16.row.col.f32.f16.f16.f32  {%f395,%f396,%f397,%f398}, {%r181,%r182,%r183,%r184}, {%r47,%r48}, {%f590,%f589,%f588,%f587};

	// end inline asm
	// begin inline asm
	mma.sync.aligned.m16n8k16.row.col.f32.f16.f16.f32  {%f594,%f593,%f592,%f591}, {%r193,%r194,%r195,%r196}, {%r53,%r54}, {%f387,%f388,%f389,%f390};

	// end inline asm
	// begin inline asm
	mma.sync.aligned.m16n8k16.row.col.f32.f16.f16.f32  {%f590,%f589,%f588,%f587}, {%r193,%r194,%r195,%r196}, {%r59,%r60}, {%f395,%f396,%f397,%f398};

	// end inline asm
	// begin inline asm
	mma.sync.aligned.m16n8k16.row.col.f32.f16.f16.f32  {%f419,%f420,%f421,%f422}, {%r181,%r182,%r183,%r184}, {%r65,%r66}, {%f586,%f585,%f584,%f583};

	// end inline asm
	// begin inline asm
	mma.sync.aligned.m16n8k16.row.col.f32.f16.f16.f32  {%f427,%f428,%f429,%f430}, {%r181,%r182,%r183,%r184}, {%r71,%r72}, {%f582,%f581,%f580,%f579};

	// end inline asm
	// begin inline asm
	mma.sync.aligned.m16n8k16.row.col.f32.f16.f16.f32  {%f586,%f585,%f584,%f583}, {%r193,%r194,%r195,%r196}, {%r77,%r78}, {%f419,%f420,%f421,%f422};

	// end inline asm
	// begin inline asm
	mma.sync.aligned.m16n8k16.row.col.f32.f16.f16.f32  {%f582,%f581,%f580,%f579}, {%r193,%r194,%r195,%r196}, {%r83,%r84}, {%f427,%f428,%f429,%f430};

	// end inline asm
	add.s32 	%r317, %r317, 32;
	shl.b32 	%r294, %r28, 5;
	add.s32 	%r316, %r316, %r294;
	setp.lt.u32 	%p2, %r317, %r5;
	@%p2 bra 	$L__BB1_2;
$L__BB1_3:
	shr.u32 	%r295, %r1, 3;
	and.b32  	%r296, %r295, 16;
	add.s32 	%r14, %r296, %r2;
	shr.u32 	%r297, %r1, 5;
	shl.b32 	%r299, %r297, 4;
	and.b32  	%r300, %r299, 48;
	add.s32 	%r15, %r4, %r300;
	and.b32  	%r301, %r1, 31;
	shr.u32 	%r302, %r301, 2;
	shl.b32 	%r303, %r1, 2;
	and.b32  	%r304, %r303, 12;
	mad.lo.s32 	%r16, %r28, %r302, %r304;
	shl.b32 	%r305, %r28, 3;
	add.s32 	%r17, %r16, %r305;
	setp.ge.u32 	%p3, %r14, %r27;
	mul.lo.s32 	%r18, %r14, %r28;
	setp.ge.u32 	%p4, %r15, %r28;
	or.pred  	%p5, %p3, %p4;
	@%p5 bra 	$L__BB1_5;
	add.s32 	%r306, %r15, %r18;
	mul.wide.u32 	%rd30, %r306, 2;
	add.s64 	%rd31, %rd1, %rd30;
	mul.wide.s32 	%rd32, %r16, 2;
	add.s64 	%rd33, %rd31, %rd32;
	ld.global.v4.u16 	{%rs107, %rs117, %rs147, %rs157}, [%rd33];
	mul.wide.s32 	%rd34, %r17, 2;
	add.s64 	%rd35, %rd31, %rd34;
	ld.global.v4.u16 	{%rs127, %rs137, %rs167, %rs177}, [%rd35];
	// begin inline asm
	{  cvt.rn.f16.f32 %rs101, %f642;}

	// end inline asm
	// begin inline asm
	{mul.f16 %rs102,%rs3,%rs101;
}
	// end inline asm
	// begin inline asm
	{mul.f16 %rs105,%rs4,%rs107;
}
	// end inline asm
	// begin inline asm
	{add.f16 %rs108,%rs102,%rs105;
}
	// end inline asm
	// begin inline asm
	{  cvt.rn.f16.f32 %rs111, %f641;}

	// end inline asm
	// begin inline asm
	{mul.f16 %rs112,%rs3,%rs111;
}
	// end inline asm
	// begin inline asm
	{mul.f16 %rs115,%rs4,%rs117;
}
	// end inline asm
	// begin inline asm
	{add.f16 %rs118,%rs112,%rs115;
}
	// end inline asm
	// begin inline asm
	{  cvt.rn.f16.f32 %rs121, %f640;}

	// end inline asm
	// begin inline asm
	{mul.f16 %rs122,%rs3,%rs121;
}
	// end inline asm
	// begin inline asm
	{mul.f16 %rs125,%rs4,%rs127;
}
	// end inline asm
	// begin inline asm
	{add.f16 %rs128,%rs122,%rs125;
}
	// end inline asm
	// begin inline asm
	{  cvt.rn.f16.f32 %rs131, %f639;}

	// end inline asm
	// begin inline asm
	{mul.f16 %rs132,%rs3,%rs131;
}
	// end inline asm
	// begin inline asm
	{mul.f16 %rs135,%rs4,%rs137;
}
	// end inline asm
	// begin inline asm
	{add.f16 %rs138,%rs132,%rs135;
}
	// end inline asm
	// begin inline asm
	{  cvt.rn.f16.f32 %rs141, %f638;}

	// end inline asm
	// begin inline asm
	{mul.f16 %rs142,%rs3,%rs141;
}
	// end inline asm
	// begin inline asm
	{mul.f16 %rs145,%rs4,%rs147;
}
	// end inline asm
	// begin inline asm
	{add.f16 %rs148,%rs142,%rs145;
}
	// end inline asm
	// begin inline asm
	{  cvt.rn.f16.f32 %rs151, %f637;}

	// end inline asm
	// begin inline asm
	{mul.f16 %rs152,%rs3,%rs151;
}
	// end inline asm
	// begin inline asm
	{mul.f16 %rs155,%rs4,%rs157;
}
	// end inline asm
	// begin inline asm
	{add.f16 %rs158,%rs152,%rs155;
}
	// end inline asm
	// begin inline asm
	{  cvt.rn.f16.f32 %rs161, %f636;}

	// end inline asm
	// begin inline asm
	{mul.f16 %rs162,%rs3,%rs161;
}
	// end inline asm
	// begin inline asm
	{mul.f16 %rs165,%rs4,%rs167;
}
	// end inline asm
	// begin inline asm
	{add.f16 %rs168,%rs162,%rs165;
}
	// end inline asm
	// begin inline asm
	{  cvt.rn.f16.f32 %rs171, %f635;}

	// end inline asm
	// begin inline asm
	{mul.f16 %rs172,%rs3,%rs171;
}
	// end inline asm
	// begin inline asm
	{mul.f16 %rs175,%rs4,%rs177;
}
	// end inline asm
	// begin inline asm
	{add.f16 %rs178,%rs172,%rs175;
}
	// end inline asm
	st.global.v4.u16 	[%rd33], {%rs108, %rs118, %rs148, %rs158};
	st.global.v4.u16 	[%rd35], {%rs128, %rs138, %rs168, %rs178};
	bar.sync 	0;
$L__BB1_5:
	add.s32 	%r19, %r15, 64;
	setp.ge.u32 	%p7, %r19, %r28;
	or.pred  	%p8, %p3, %p7;
	@%p8 bra 	$L__BB1_7;
	add.s32 	%r307, %r19, %r18;
	mul.wide.u32 	%rd36, %r307, 2;
	add.s64 	%rd37, %rd1, %rd36;
	mul.wide.s32 	%rd38, %r16, 2;
	add.s64 	%rd39, %rd37, %rd38;
	ld.global.v4.u16 	{%rs187, %rs197, %rs227, %rs237}, [%rd39];
	mul.wide.s32 	%rd40, %r17, 2;
	add.s64 	%rd41, %rd37, %rd40;
	ld.global.v4.u16 	{%rs207, %rs217, %rs247, %rs257}, [%rd41];
	// begin inline asm
	{  cvt.rn.f16.f32 %rs181, %f634;}

	// end inline asm
	// begin inline asm
	{mul.f16 %rs182,%rs3,%rs181;
}
	// end inline asm
	// begin inline asm
	{mul.f16 %rs185,%rs4,%rs187;
}
	// end inline asm
	// begin inline asm
	{add.f16 %rs188,%rs182,%rs185;
}
	// end inline asm
	// begin inline asm
	{  cvt.rn.f16.f32 %rs191, %f633;}

	// end inline asm
	// begin inline asm
	{mul.f16 %rs192,%rs3,%rs191;
}
	// end inline asm
	// begin inline asm
	{mul.f16 %rs195,%rs4,%rs197;
}
	// end inline asm
	// begin inline asm
	{add.f16 %rs198,%rs192,%rs195;
}
	// end inline asm
	// begin inline asm
	{  cvt.rn.f16.f32 %rs201, %f632;}

	// end inline asm
	// begin inline asm
	{mul.f16 %rs202,%rs3,%rs201;
}
	// end inline asm
	// begin inline asm
	{mul.f16 %rs205,%rs4,%rs207;
}
	// end inline asm
	// begin inline asm
	{add.f16 %rs208,%rs202,%rs205;
}
	// end inline asm
	// begin inline asm
	{  cvt.rn.f16.f32 %rs211, %f631;}

	// end inline asm
	// begin inline asm
	{mul.f16 %rs212,%rs3,%rs211;
}
	// end inline asm
	// begin inline asm
	{mul.f16 %rs215,%rs4,%rs217;
}
	// end inline asm
	// begin inline asm
	{add.f16 %rs218,%rs212,%rs215;
}
	// end inline asm
	// begin inline asm
	{  cvt.rn.f16.f32 %rs221, %f630;}

	// end inline asm
	// begin inline asm
	{mul.f16 %rs222,%rs3,%rs221;
}
	// end inline asm
	// begin inline asm
	{mul.f16 %rs225,%rs4,%rs227;
}
	// end inline asm
	// begin inline asm
	{add.f16 %rs228,%rs222,%rs225;
}
	// end inline asm
	// begin inline asm
	{  cvt.rn.f16.f32 %rs231, %f629;}

	// end inline asm
	// begin inline asm
	{mul.f16 %rs232,%rs3,%rs231;
}
	// end inline asm
	// begin inline asm
	{mul.f16 %rs235,%rs4,%rs237;
}
	// end inline asm
	// begin inline asm
	{add.f16 %rs238,%rs232,%rs235;
}
	// end inline asm
	// begin inline asm
	{  cvt.rn.f16.f32 %rs241, %f628;}

	// end inline asm
	// begin inline asm
	{mul.f16 %rs242,%rs3,%rs241;
}
	// end inline asm
	// begin inline asm
	{mul.f16 %rs245,%rs4,%rs247;
}
	// end inline asm
	// begin inline asm
	{add.f16 %rs248,%rs242,%rs245;
}
	// end inline asm
	// begin inline asm
	{  cvt.rn.f16.f32 %rs251, %f627;}

	// end inline asm
	// begin inline asm
	{mul.f16 %rs252,%rs3,%rs251;
}
	// end inline asm
	// begin inline asm
	{mul.f16 %rs255,%rs4,%rs257;
}
	// end inline asm
	// begin inline asm
	{add.f16 %rs258,%rs252,%rs255;
}
	// end inline asm
	st.global.v4.u16 	[%rd39], {%rs188, %rs198, %rs228, %rs238};
	st.global.v4.u16 	[%rd41], {%rs208, %rs218, %rs248, %rs258};
	bar.sync 	0;
$L__BB1_7:
	setp.ge.u32 	%p9, %r15, %r28;
	add.s32 	%r20, %r14, 32;
	setp.ge.u32 	%p10, %r20, %r27;
	shl.b32 	%r21, %r28, 5;
	add.s32 	%r22, %r18, %r21;
	or.pred  	%p11, %p10, %p9;
	@%p11 bra 	$L__BB1_9;
	add.s32 	%r308, %r15, %r22;
	mul.wide.u32 	%rd42, %r308, 2;
	add.s64 	%rd43, %rd1, %rd42;
	mul.wide.s32 	%rd44, %r16, 2;
	add.s64 	%rd45, %rd43, %rd44;
	ld.global.v4.u16 	{%rs267, %rs277, %rs307, %rs317}, [%rd45];
	mul.wide.s32 	%rd46, %r17, 2;
	add.s64 	%rd47, %rd43, %rd46;
	ld.global.v4.u16 	{%rs287, %rs297, %rs327, %rs337}, [%rd47];
	// begin inline asm
	{  cvt.rn.f16.f32 %rs261, %f626;}

	// end inline asm
	// begin inline asm
	{mul.f16 %rs262,%rs3,%rs261;
}
	// end inline asm
	// begin inline asm
	{mul.f16 %rs265,%rs4,%rs267;
}
	// end inline asm
	// begin inline asm
	{add.f16 %rs268,%rs262,%rs265;
}
	// end inline asm
	// begin inline asm
	{  cvt.rn.f16.f32 %rs271, %f625;}

	// end inline asm
	// begin inline asm
	{mul.f16 %rs272,%rs3,%rs271;
}
	// end inline asm
	// begin inline asm
	{mul.f16 %rs275,%rs4,%rs277;
}
	// end inline asm
	// begin inline asm
	{add.f16 %rs278,%rs272,%rs275;
}
	// end inline asm
	// begin inline asm
	{  cvt.rn.f16.f32 %rs281, %f624;}

	// end inline asm
	// begin inline asm
	{mul.f16 %rs282,%rs3,%rs281;
}
	// end inline asm
	// begin inline asm
	{mul.f16 %rs285,%rs4,%rs287;
}
	// end inline asm
	// begin inline asm
	{add.f16 %rs288,%rs282,%rs285;
}
	// end inline asm
	// begin inline asm
	{  cvt.rn.f16.f32 %rs291, %f623;}

	// end inline asm
	// begin inline asm
	{mul.f16 %rs292,%rs3,%rs291;
}
	// end inline asm
	// begin inline asm
	{mul.f16 %rs295,%rs4,%rs297;
}
	// end inline asm
	// begin inline asm
	{add.f16 %rs298,%rs292,%rs295;
}
	// end inline asm
	// begin inline asm
	{  cvt.rn.f16.f32 %rs301, %f622;}

	// end inline asm
	// begin inline asm
	{mul.f16 %rs302,%rs3,%rs301;
}
	// end inline asm
	// begin inline asm
	{mul.f16 %rs305,%rs4,%rs307;
}
	// end inline asm
	// begin inline asm
	{add.f16 %rs308,%rs302,%rs305;
}
	// end inline asm
	// begin inline asm
	{  cvt.rn.f16.f32 %rs311, %f621;}

	// end inline asm
	// begin inline asm
	{mul.f16 %rs312,%rs3,%rs311;
}
	// end inline asm
	// begin inline asm
	{mul.f16 %rs315,%rs4,%rs317;
}
	// end inline asm
	// begin inline asm
	{add.f16 %rs318,%rs312,%rs315;
}
	// end inline asm
	// begin inline asm
	{  cvt.rn.f16.f32 %rs321, %f620;}

	// end inline asm
	// begin inline asm
	{mul.f16 %rs322,%rs3,%rs321;
}
	// end inline asm
	// begin inline asm
	{mul.f16 %rs325,%rs4,%rs327;
}
	// end inline asm
	// begin inline asm
	{add.f16 %rs328,%rs322,%rs325;
}
	// end inline asm
	// begin inline asm
	{  cvt.rn.f16.f32 %rs331, %f619;}

	// end inline asm
	// begin inline asm
	{mul.f16 %rs332,%rs3,%rs331;
}
	// end inline asm
	// begin inline asm
	{mul.f16 %rs335,%rs4,%rs337;
}
	// end inline asm
	// begin inline asm
	{add.f16 %rs338,%rs332,%rs335;
}
	// end inline asm
	st.global.v4.u16 	[%rd45], {%rs268, %rs278, %rs308, %rs318};
	st.global.v4.u16 	[%rd47], {%rs288, %rs298, %rs328, %rs338};
	bar.sync 	0;
$L__BB1_9:
	setp.ge.u32 	%p12, %r20, %r27;
	setp.ge.u32 	%p13, %r19, %r28;
	or.pred  	%p14, %p12, %p13;
	@%p14 bra 	$L__BB1_11;
	add.s32 	%r309, %r19, %r22;
	mul.wide.u32 	%rd48, %r309, 2;
	add.s64 	%rd49, %rd1, %rd48;
	mul.wide.s32 	%rd50, %r16, 2;
	add.s64 	%rd51, %rd49, %rd50;
	ld.global.v4.u16 	{%rs347, %rs357, %rs387, %rs397}, [%rd51];
	mul.wide.s32 	%rd52, %r17, 2;
	add.s64 	%rd53, %rd49, %rd52;
	ld.global.v4.u16 	{%rs367, %rs377, %rs407, %rs417}, [%rd53];
	// begin inline asm
	{  cvt.rn.f16.f32 %rs341, %f618;}

	// end inline asm
	// begin inline asm
	{mul.f16 %rs342,%rs3,%rs341;
}
	// end inline asm
	// begin inline asm
	{mul.f16 %rs345,%rs4,%rs347;
}
	// end inline asm
	// begin inline asm
	{add.f16 %rs348,%rs342,%rs345;
}
	// end inline asm
	// begin inline asm
	{  cvt.rn.f16.f32 %rs351, %f617;}

	// end inline asm
	// begin inline asm
	{mul.f16 %rs352,%rs3,%rs351;
}
	// end inline asm
	// begin inline asm
	{mul.f16 %rs355,%rs4,%rs357;
}
	// end inline asm
	// begin inline asm
	{add.f16 %rs358,%rs352,%rs355;
}
	// end inline asm
	// begin inline asm
	{  cvt.rn.f16.f32 %rs361, %f616;}

	// end inline asm
	// begin inline asm
	{mul.f16 %rs362,%rs3,%rs361;
}
	// end inline asm
	// begin inline asm
	{mul.f16 %rs365,%rs4,%rs367;
}
	// end inline asm
	// begin inline asm
	{add.f16 %rs368,%rs362,%rs365;
}
	// end inline asm
	// begin inline asm
	{  cvt.rn.f16.f32 %rs371, %f615;}

	// end inline asm
	// begin inline asm
	{mul.f16 %rs372,%rs3,%rs371;
}
	// end inline asm
	// begin inline asm
	{mul.f16 %rs375,%rs4,%rs377;
}
	// end inline asm
	// begin inline asm
	{add.f16 %rs378,%rs372,%rs375;
}
	// end inline asm
	// begin inline asm
	{  cvt.rn.f16.f32 %rs381, %f614;}

	// end inline asm
	// begin inline asm
	{mul.f16 %rs382,%rs3,%rs381;
}
	// end inline asm
	// begin inline asm
	{mul.f16 %rs385,%rs4,%rs387;
}
	// end inline asm
	// begin inline asm
	{add.f16 %rs388,%rs382,%rs385;
}
	// end inline asm
	// begin inline asm
	{  cvt.rn.f16.f32 %rs391, %f613;}

	// end inline asm
	// begin inline asm
	{mul.f16 %rs392,%rs3,%rs391;
}
	// end inline asm
	// begin inline asm
	{mul.f16 %rs395,%rs4,%rs397;
}
	// end inline asm
	// begin inline asm
	{add.f16 %rs398,%rs392,%rs395;
}
	// end inline asm
	// begin inline asm
	{  cvt.rn.f16.f32 %rs401, %f612;}

	// end inline asm
	// begin inline asm
	{mul.f16 %rs402,%rs3,%rs401;
}
	// end inline asm
	// begin inline asm
	{mul.f16 %rs405,%rs4,%rs407;
}
	// end inline asm
	// begin inline asm
	{add.f16 %rs408,%rs402,%rs405;
}
	// end inline asm
	// begin inline asm
	{  cvt.rn.f16.f32 %rs411, %f611;}

	// end inline asm
	// begin inline asm
	{mul.f16 %rs412,%rs3,%rs411;
}
	// end inline asm
	// begin inline asm
	{mul.f16 %rs415,%rs4,%rs417;
}
	// end inline asm
	// begin inline asm
	{add.f16 %rs418,%rs412,%rs415;
}
	// end inline asm
	st.global.v4.u16 	[%rd51], {%rs348, %rs358, %rs388, %rs398};
	st.global.v4.u16 	[%rd53], {%rs368, %rs378, %rs408, %rs418};
	bar.sync 	0;
$L__BB1_11:
	setp.ge.u32 	%p15, %r15, %r28;
	add.s32 	%r23, %r14, 64;
	setp.ge.u32 	%p16, %r23, %r27;
	shl.b32 	%r310, %r28, 6;
	add.s32 	%r24, %r310, %r18;
	or.pred  	%p17, %p16, %p15;
	@%p17 bra 	$L__BB1_13;
	add.s32 	%r311, %r15, %r24;
	mul.wide.u32 	%rd54, %r311, 2;
	add.s64 	%rd55, %rd1, %rd54;
	mul.wide.s32 	%rd56, %r16, 2;
	add.s64 	%rd57, %rd55, %rd56;
	ld.global.v4.u16 	{%rs427, %rs437, %rs467, %rs477}, [%rd57];
	mul.wide.s32 	%rd58, %r17, 2;
	add.s64 	%rd59, %rd55, %rd58;
	ld.global.v4.u16 	{%rs447, %rs457, %rs487, %rs497}, [%rd59];
	// begin inline asm
	{  cvt.rn.f16.f32 %rs421, %f610;}

	// end inline asm
	// begin inline asm
	{mul.f16 %rs422,%rs3,%rs421;
}
	// end inline asm
	// begin inline asm
	{mul.f16 %rs425,%rs4,%rs427;
}
	// end inline asm
	// begin inline asm
	{add.f16 %rs428,%rs422,%rs425;
}
	// end inline asm
	// begin inline asm
	{  cvt.rn.f16.f32 %rs431, %f609;}

	// end inline asm
	// begin inline asm
	{mul.f16 %rs432,%rs3,%rs431;
}
	// end inline asm
	// begin inline asm
	{mul.f16 %rs435,%rs4,%rs437;
}
	// end inline asm
	// begin inline asm
	{add.f16 %rs438,%rs432,%rs435;
}
	// end inline asm
	// begin inline asm
	{  cvt.rn.f16.f32 %rs441, %f608;}

	// end inline asm
	// begin inline asm
	{mul.f16 %rs442,%rs3,%rs441;
}
	// end inline asm
	// begin inline asm
	{mul.f16 %rs445,%rs4,%rs447;
}
	// end inline asm
	// begin inline asm
	{add.f16 %rs448,%rs442,%rs445;
}
	// end inline asm
	// begin inline asm
	{  cvt.rn.f16.f32 %rs451, %f607;}

	// end inline asm
	// begin inline asm
	{mul.f16 %rs452,%rs3,%rs451;
}
	// end inline asm
	// begin inline asm
	{mul.f16 %rs455,%rs4,%rs457;
}
	// end inline asm
	// begin inline asm
	{add.f16 %rs458,%rs452,%rs455;
}
	// end inline asm
	// begin inline asm
	{  cvt.rn.f16.f32 %rs461, %f606;}

	// end inline asm
	// begin inline asm
	{mul.f16 %rs462,%rs3,%rs461;
}
	// end inline asm
	// begin inline asm
	{mul.f16 %rs465,%rs4,%rs467;
}
	// end inline asm
	// begin inline asm
	{add.f16 %rs468,%rs462,%rs465;
}
	// end inline asm
	// begin inline asm
	{  cvt.rn.f16.f32 %rs471, %f605;}

	// end inline asm
	// begin inline asm
	{mul.f16 %rs472,%rs3,%rs471;
}
	// end inline asm
	// begin inline asm
	{mul.f16 %rs475,%rs4,%rs477;
}
	// end inline asm
	// begin inline asm
	{add.f16 %rs478,%rs472,%rs475;
}
	// end inline asm
	// begin inline asm
	{  cvt.rn.f16.f32 %rs481, %f604;}

	// end inline asm
	// begin inline asm
	{mul.f16 %rs482,%rs3,%rs481;
}
	// end inline asm
	// begin inline asm
	{mul.f16 %rs485,%rs4,%rs487;
}
	// end inline asm
	// begin inline asm
	{add.f16 %rs488,%rs482,%rs485;
}
	// end inline asm
	// begin inline asm
	{  cvt.rn.f16.f32 %rs491, %f603;}

	// end inline asm
	// begin inline asm
	{mul.f16 %rs492,%rs3,%rs491;
}
	// end inline asm
	// begin inline asm
	{mul.f16 %rs495,%rs4,%rs497;
}
	// end inline asm
	// begin inline asm
	{add.f16 %rs498,%rs492,%rs495;
}
	// end inline asm
	st.global.v4.u16 	[%rd57], {%rs428, %rs438, %rs468, %rs478};
	st.global.v4.u16 	[%rd59], {%rs448, %rs458, %rs488, %rs498};
	bar.sync 	0;
$L__BB1_13:
	setp.ge.u32 	%p18, %r23, %r27;
	setp.ge.u32 	%p19, %r19, %r28;
	or.pred  	%p20, %p18, %p19;
	@%p20 bra 	$L__BB1_15;
	add.s32 	%r312, %r19, %r24;
	mul.wide.u32 	%rd60, %r312, 2;
	add.s64 	%rd61, %rd1, %rd60;
	mul.wide.s32 	%rd62, %r16, 2;
	add.s64 	%rd63, %rd61, %rd62;
	ld.global.v4.u16 	{%rs507, %rs517, %rs547, %rs557}, [%rd63];
	mul.wide.s32 	%rd64, %r17, 2;
	add.s64 	%rd65, %rd61, %rd64;
	ld.global.v4.u16 	{%rs527, %rs537, %rs567, %rs577}, [%rd65];
	// begin inline asm
	{  cvt.rn.f16.f32 %rs501, %f602;}

	// end inline asm
	// begin inline asm
	{mul.f16 %rs502,%rs3,%rs501;
}
	// end inline asm
	// begin inline asm
	{mul.f16 %rs505,%rs4,%rs507;
}
	// end inline asm
	// begin inline asm
	{add.f16 %rs508,%rs502,%rs505;
}
	// end inline asm
	// begin inline asm
	{  cvt.rn.f16.f32 %rs511, %f601;}

	// end inline asm
	// begin inline asm
	{mul.f16 %rs512,%rs3,%rs511;
}
	// end inline asm
	// begin inline asm
	{mul.f16 %rs515,%rs4,%rs517;
}
	// end inline asm
	// begin inline asm
	{add.f16 %rs518,%rs512,%rs515;
}
	// end inline asm
	// begin inline asm
	{  cvt.rn.f16.f32 %rs521, %f600;}

	// end inline asm
	// begin inline asm
	{mul.f16 %rs522,%rs3,%rs521;
}
	// end inline asm
	// begin inline asm
	{mul.f16 %rs525,%rs4,%rs527;
}
	// end inline asm
	// begin inline asm
	{add.f16 %rs528,%rs522,%rs525;
}
	// end inline asm
	// begin inline asm
	{  cvt.rn.f16.f32 %rs531, %f599;}

	// end inline asm
	// begin inline asm
	{mul.f16 %rs532,%rs3,%rs531;
}
	// end inline asm
	// begin inline asm
	{mul.f16 %rs535,%rs4,%rs537;
}
	// end inline asm
	// begin inline asm
	{add.f16 %rs538,%rs532,%rs535;
}
	// end inline asm
	// begin inline asm
	{  cvt.rn.f16.f32 %rs541, %f598;}

	// end inline asm
	// begin inline asm
	{mul.f16 %rs542,%rs3,%rs541;
}
	// end inline asm
	// begin inline asm
	{mul.f16 %rs545,%rs4,%rs547;
}
	// end inline asm
	// begin inline asm
	{add.f16 %rs548,%rs542,%rs545;
}
	// end inline asm
	// begin inline asm
	{  cvt.rn.f16.f32 %rs551, %f597;}

	// end inline asm
	// begin inline asm
	{mul.f16 %rs552,%rs3,%rs551;
}
	// end inline asm
	// begin inline asm
	{mul.f16 %rs555,%rs4,%rs557;
}
	// end inline asm
	// begin inline asm
	{add.f16 %rs558,%rs552,%rs555;
}
	// end inline asm
	// begin inline asm
	{  cvt.rn.f16.f32 %rs561, %f596;}

	// end inline asm
	// begin inline asm
	{mul.f16 %rs562,%rs3,%rs561;
}
	// end inline asm
	// begin inline asm
	{mul.f16 %rs565,%rs4,%rs567;
}
	// end inline asm
	// begin inline asm
	{add.f16 %rs568,%rs562,%rs565;
}
	// end inline asm
	// begin inline asm
	{  cvt.rn.f16.f32 %rs571, %f595;}

	// end inline asm
	// begin inline asm
	{mul.f16 %rs572,%rs3,%rs571;
}
	// end inline asm
	// begin inline asm
	{mul.f16 %rs575,%rs4,%rs577;
}
	// end inline asm
	// begin inline asm
	{add.f16 %rs578,%rs572,%rs575;
}
	// end inline asm
	st.global.v4.u16 	[%rd63], {%rs508, %rs518, %rs548, %rs558};
	st.global.v4.u16 	[%rd65], {%rs528, %rs538, %rs568, %rs578};
	bar.sync 	0;
$L__BB1_15:
	setp.ge.u32 	%p21, %r15, %r28;
	add.s32 	%r25, %r14, 96;
	setp.ge.u32 	%p22, %r25, %r27;
	add.s32 	%r26, %r24, %r21;
	or.pred  	%p23, %p22, %p21;
	@%p23 bra 	$L__BB1_17;
	add.s32 	%r313, %r15, %r26;
	mul.wide.u32 	%rd66, %r313, 2;
	add.s64 	%rd67, %rd1, %rd66;
	mul.wide.s32 	%rd68, %r16, 2;
	add.s64 	%rd69, %rd67, %rd68;
	ld.global.v4.u16 	{%rs587, %rs597, %rs627, %rs637}, [%rd69];
	mul.wide.s32 	%rd70, %r17, 2;
	add.s64 	%rd71, %rd67, %rd70;
	ld.global.v4.u16 	{%rs607, %rs617, %rs647, %rs657}, [%rd71];
	// begin inline asm
	{  cvt.rn.f16.f32 %rs581, %f594;}

	// end inline asm
	// begin inline asm
	{mul.f16 %rs582,%rs3,%rs581;
}
	// end inline asm
	// begin inline asm
	{mul.f16 %rs585,%rs4,%rs587;
}
	// end inline asm
	// begin inline asm
	{add.f16 %rs588,%rs582,%rs585;
}
	// end inline asm
	// begin inline asm
	{  cvt.rn.f16.f32 %rs591, %f593;}

	// end inline asm
	// begin inline asm
	{mul.f16 %rs592,%rs3,%rs591;
}
	// end inline asm
	// begin inline asm
	{mul.f16 %rs595,%rs4,%rs597;
}
	// end inline asm
	// begin inline asm
	{add.f16 %rs598,%rs592,%rs595;
}
	// end inline asm
	// begin inline asm
	{  cvt.rn.f16.f32 %rs601, %f592;}

	// end inline asm
	// begin inline asm
	{mul.f16 %rs602,%rs3,%rs601;
}
	// end inline asm
	// begin inline asm
	{mul.f16 %rs605,%rs4,%rs607;
}
	// end inline asm
	// begin inline asm
	{add.f16 %rs608,%rs602,%rs605;
}
	// end inline asm
	// begin inline asm
	{  cvt.rn.f16.f32 %rs611, %f591;}

	// end inline asm
	// begin inline asm
	{mul.f16 %rs612,%rs3,%rs611;
}
	// end inline asm
	// begin inline asm
	{mul.f16 %rs615,%rs4,%rs617;
}
	// end inline asm
	// begin inline asm
	{add.f16 %rs618,%rs612,%rs615;
}
	// end inline asm
	// begin inline asm
	{  cvt.rn.f16.f32 %rs621, %f590;}

	// end inline asm
	// begin inline asm
	{mul.f16 %rs622,%rs3,%rs621;
}
	// end inline asm
	// begin inline asm
	{mul.f16 %rs625,%rs4,%rs627;
}
	// end inline asm
	// begin inline asm
	{add.f16 %rs628,%rs622,%rs625;
}
	// end inline asm
	// begin inline asm
	{  cvt.rn.f16.f32 %rs631, %f589;}

	// end inline asm
	// begin inline asm
	{mul.f16 %rs632,%rs3,%rs631;
}
	// end inline asm
	// begin inline asm
	{mul.f16 %rs635,%rs4,%rs637;
}
	// end inline asm
	// begin inline asm
	{add.f16 %rs638,%rs632,%rs635;
}
	// end inline asm
	// begin inline asm
	{  cvt.rn.f16.f32 %rs641, %f588;}

	// end inline asm
	// begin inline asm
	{mul.f16 %rs642,%rs3,%rs641;
}
	// end inline asm
	// begin inline asm
	{mul.f16 %rs645,%rs4,%rs647;
}
	// end inline asm
	// begin inline asm
	{add.f16 %rs648,%rs642,%rs645;
}
	// end inline asm
	// begin inline asm
	{  cvt.rn.f16.f32 %rs651, %f587;}

	// end inline asm
	// begin inline asm
	{mul.f16 %rs652,%rs3,%rs651;
}
	// end inline asm
	// begin inline asm
	{mul.f16 %rs655,%rs4,%rs657;
}
	// end inline asm
	// begin inline asm
	{add.f16 %rs658,%rs652,%rs655;
}
	// end inline asm
	st.global.v4.u16 	[%rd69], {%rs588, %rs598, %rs628, %rs638};
	st.global.v4.u16 	[%rd71], {%rs608, %rs618, %rs648, %rs658};
	bar.sync 	0;
$L__BB1_17:
	setp.ge.u32 	%p24, %r25, %r27;
	setp.ge.u32 	%p25, %r19, %r28;
	or.pred  	%p26, %p24, %p25;
	@%p26 bra 	$L__BB1_19;
	add.s32 	%r314, %r19, %r26;
	mul.wide.u32 	%rd72, %r314, 2;
	add.s64 	%rd73, %rd1, %rd72;
	mul.wide.s32 	%rd74, %r16, 2;
	add.s64 	%rd75, %rd73, %rd74;
	ld.global.v4.u16 	{%rs667, %rs677, %rs707, %rs717}, [%rd75];
	mul.wide.s32 	%rd76, %r17, 2;
	add.s64 	%rd77, %rd73, %rd76;
	ld.global.v4.u16 	{%rs687, %rs697, %rs727, %rs737}, [%rd77];
	// begin inline asm
	{  cvt.rn.f16.f32 %rs661, %f586;}

	// end inline asm
	// begin inline asm
	{mul.f16 %rs662,%rs3,%rs661;
}
	// end inline asm
	// begin inline asm
	{mul.f16 %rs665,%rs4,%rs667;
}
	// end inline asm
	// begin inline asm
	{add.f16 %rs668,%rs662,%rs665;
}
	// end inline asm
	// begin inline asm
	{  cvt.rn.f16.f32 %rs671, %f585;}

	// end inline asm
	// begin inline asm
	{mul.f16 %rs672,%rs3,%rs671;
}
	// end inline asm
	// begin inline asm
	{mul.f16 %rs675,%rs4,%rs677;
}
	// end inline asm
	// begin inline asm
	{add.f16 %rs678,%rs672,%rs675;
}
	// end inline asm
	// begin inline asm
	{  cvt.rn.f16.f32 %rs681, %f584;}

	// end inline asm
	// begin inline asm
	{mul.f16 %rs682,%rs3,%rs681;
}
	// end inline asm
	// begin inline asm
	{mul.f16 %rs685,%rs4,%rs687;
}
	// end inline asm
	// begin inline asm
	{add.f16 %rs688,%rs682,%rs685;
}
	// end inline asm
	// begin inline asm
	{  cvt.rn.f16.f32 %rs691, %f583;}

	// end inline asm
	// begin inline asm
	{mul.f16 %rs692,%rs3,%rs691;
}
	// end inline asm
	// begin inline asm
	{mul.f16 %rs695,%rs4,%rs697;
}
	// end inline asm
	// begin inline asm
	{add.f16 %rs698,%rs692,%rs695;
}
	// end inline asm
	// begin inline asm
	{  cvt.rn.f16.f32 %rs701, %f582;}

	// end inline asm
	// begin inline asm
	{mul.f16 %rs702,%rs3,%rs701;
}
	// end inline asm
	// begin inline asm
	{mul.f16 %rs705,%rs4,%rs707;
}
	// end inline asm
	// begin inline asm
	{add.f16 %rs708,%rs702,%rs705;
}
	// end inline asm
	// begin inline asm
	{  cvt.rn.f16.f32 %rs711, %f581;}

	// end inline asm
	// begin inline asm
	{mul.f16 %rs712,%rs3,%rs711;
}
	// end inline asm
	// begin inline asm
	{mul.f16 %rs715,%rs4,%rs717;
}
	// end inline asm
	// begin inline asm
	{add.f16 %rs718,%rs712,%rs715;
}
	// end inline asm
	// begin inline asm
	{  cvt.rn.f16.f32 %rs721, %f580;}

	// end inline asm
	// begin inline asm
	{mul.f16 %rs722,%rs3,%rs721;
}
	// end inline asm
	// begin inline asm
	{mul.f16 %rs725,%rs4,%rs727;
}
	// end inline asm
	// begin inline asm
	{add.f16 %rs728,%rs722,%rs725;
}
	// end inline asm
	// begin inline asm
	{  cvt.rn.f16.f32 %rs731, %f579;}

	// end inline asm
	// begin inline asm
	{mul.f16 %rs732,%rs3,%rs731;
}
	// end inline asm
	// begin inline asm
	{mul.f16 %rs735,%rs4,%rs737;
}
	// end inline asm
	// begin inline asm
	{add.f16 %rs738,%rs732,%rs735;
}
	// end inline asm
	st.global.v4.u16 	[%rd75], {%rs668, %rs678, %rs708, %rs718};
	st.global.v4.u16 	[%rd77], {%rs688, %rs698, %rs728, %rs738};
	bar.sync 	0;
$L__BB1_19:
	ret;

}


// ===== COMPILED SASS (sm_100) =====

	.target	sm_100

	.elftype	@"ET_EXEC"


//--------------------- .note.nv.tkinfo           --------------------------
	.section	.note.nv.tkinfo,"",@"SHT_NOTE"
	.sectionflags	@"SHF_NOTE_NV_TKINFO"
	.tkinfo
        /*0018*/ 	.word	0x00000002
        /*0030*/ 	.string	""
        /*0030*/ 	.string	"ptxas"
        /*0030*/ 	.string	"Cuda compilation tools, release 13.0, V13.0.88"
        /*0030*/ 	.string	"Build cuda_13.0.r13.0/compiler.36424714_0"
        /*0030*/ 	.string	"-arch sm_100 -m 64 "



//--------------------- .note.nv.cuinfo           --------------------------
	.section	.note.nv.cuinfo,"",@"SHT_NOTE"
	.sectionflags	@"SHF_NOTE_NV_CUINFO"
        /*0018*/ 	.short	0x0002
        /*001a*/ 	.short	0x0064
        /*001c*/ 	.short	0x0082
	.zero		2


//--------------------- .nv.info                  --------------------------
	.section	.nv.info,"",@"SHT_CUDA_INFO"
	.align	4


	//----- nvinfo : EIATTR_REGCOUNT
	.align		4
        /*0000*/ 	.byte	0x04, 0x2f
        /*0002*/ 	.short	(.L_1 - .L_0)
	.align		4
.L_0:
        /*0004*/ 	.word	index@(_Z20gemm_cuda_ref_kernelI6__halfEvPT_PKS1_S4_iiiS1_S1_)
        /*0008*/ 	.word	0x00000020


	//----- nvinfo : EIATTR_FRAME_SIZE
	.align		4
.L_1:
        /*000c*/ 	.byte	0x04, 0x11
        /*000e*/ 	.short	(.L_3 - .L_2)
	.align		4
.L_2:
        /*0010*/ 	.word	index@(_Z20gemm_cuda_ref_kernelI6__halfEvPT_PKS1_S4_iiiS1_S1_)
        /*0014*/ 	.word	0x00000000


	//----- nvinfo : EIATTR_REGCOUNT
	.align		4
.L_3:
        /*0018*/ 	.byte	0x04, 0x2f
        /*001a*/ 	.short	(.L_5 - .L_4)
	.align		4
.L_4:
        /*001c*/ 	.word	index@(_Z16gemm_cuda_kernelI6__halfLi4ELi2ELi2ELi4ELi8ELi4ELi2ELi4ELi8EEvPT_PKS1_S4_iiiS1_S1_)
        /*0020*/ 	.word	0x0000005e


	//----- nvinfo : EIATTR_FRAME_SIZE
	.align		4
.L_5:
        /*0024*/ 	.byte	0x04, 0x11
        /*0026*/ 	.short	(.L_7 - .L_6)
	.align		4
.L_6:
        /*0028*/ 	.word	index@(_Z16gemm_cuda_kernelI6__halfLi4ELi2ELi2ELi4ELi8ELi4ELi2ELi4ELi8EEvPT_PKS1_S4_iiiS1_S1_)
        /*002c*/ 	.word	0x00000000


	//----- nvinfo : EIATTR_MIN_STACK_SIZE
	.align		4
.L_7:
        /*0030*/ 	.byte	0x04, 0x12
        /*0032*/ 	.short	(.L_9 - .L_8)
	.align		4
.L_8:
        /*0034*/ 	.word	index@(_Z16gemm_cuda_kernelI6__halfLi4ELi2ELi2ELi4ELi8ELi4ELi2ELi4ELi8EEvPT_PKS1_S4_iiiS1_S1_)
        /*0038*/ 	.word	0x00000000


	//----- nvinfo : EIATTR_MIN_STACK_SIZE
	.align		4
.L_9:
        /*003c*/ 	.byte	0x04, 0x12
        /*003e*/ 	.short	(.L_11 - .L_10)
	.align		4
.L_10:
        /*0040*/ 	.word	index@(_Z20gemm_cuda_ref_kernelI6__halfEvPT_PKS1_S4_iiiS1_S1_)
        /*0044*/ 	.word	0x00000000
.L_11:


//--------------------- .nv.compat                --------------------------
	.section	.nv.compat,"",@"SHT_CUDA_COMPAT_INFO"
	.align	4
        /*0000*/ 	.byte	0x02, 0x09, 0x00, 0x00, 0x02, 0x02, 0x01, 0x00, 0x02, 0x05, 0x05, 0x00, 0x03, 0x07, 0x01, 0x01
        /*0010*/ 	.byte	0x02, 0x03, 0x00, 0x00, 0x02, 0x06, 0x01, 0x00, 0x04, 0x0b, 0x08, 0x00, 0x09, 0x00, 0x00, 0x00
        /*0020*/ 	.byte	0x00, 0x00, 0x00, 0x00


//--------------------- .nv.info._Z16gemm_cuda_kernelI6__halfLi4ELi2ELi2ELi4ELi8ELi4ELi2ELi4ELi8EEvPT_PKS1_S4_iiiS1_S1_ --------------------------
	.section	.nv.info._Z16gemm_cuda_kernelI6__halfLi4ELi2ELi2ELi4ELi8ELi4ELi2ELi4ELi8EEvPT_PKS1_S4_iiiS1_S1_,"",@"SHT_CUDA_INFO"
	.sectionflags	@""
	.align	4


	//----- nvinfo : EIATTR_CUDA_API_VERSION
	.align		4
        /*0000*/ 	.byte	0x04, 0x37
        /*0002*/ 	.short	(.L_13 - .L_12)
.L_12:
        /*0004*/ 	.word	0x00000082


	//----- nvinfo : EIATTR_KPARAM_INFO
	.align		4
.L_13:
        /*0008*/ 	.byte	0x04, 0x17
        /*000a*/ 	.short	(.L_15 - .L_14)
.L_14:
        /*000c*/ 	.word	0x00000000
        /*0010*/ 	.short	0x0007
        /*0012*/ 	.short	0x0026
        /*0014*/ 	.byte	0x00, 0xf0, 0x09, 0x00


	//----- nvinfo : EIATTR_KPARAM_INFO
	.align		4
.L_15:
        /*0018*/ 	.byte	0x04, 0x17
        /*001a*/ 	.short	(.L_17 - .L_16)
.L_16:
        /*001c*/ 	.word	0x00000000
        /*0020*/ 	.short	0x0006
        /*0022*/ 	.short	0x0024
        /*0024*/ 	.byte	0x00, 0xf0, 0x09, 0x00


	//----- nvinfo : EIATTR_KPARAM_INFO
	.align		4
.L_17:
        /*0028*/ 	.byte	0x04, 0x17
        /*002a*/ 	.short	(.L_19 - .L_18)
.L_18:
        /*002c*/ 	.word	0x00000000
        /*0030*/ 	.short	0x0005
        /*0032*/ 	.short	0x0020
        /*0034*/ 	.byte	0x00, 0xf0, 0x11, 0x00


	//----- nvinfo : EIATTR_KPARAM_INFO
	.align		4
.L_19:
        /*0038*/ 	.byte	0x04, 0x17
        /*003a*/ 	.short	(.L_21 - .L_20)
.L_20:
        /*003c*/ 	.word	0x00000000
        /*0040*/ 	.short	0x0004
        /*0042*/ 	.short	0x001c
        /*0044*/ 	.byte	0x00, 0xf0, 0x11, 0x00


	//----- nvinfo : EIATTR_KPARAM_INFO
	.align		4
.L_21:
        /*0048*/ 	.byte	0x04, 0x17
        /*004a*/ 	.short	(.L_23 - .L_22)
.L_22:
        /*004c*/ 	.word	0x00000000
        /*0050*/ 	.short	0x0003
        /*0052*/ 	.short	0x0018
        /*0054*/ 	.byte	0x00, 0xf0, 0x11, 0x00


	//----- nvinfo : EIATTR_KPARAM_INFO
	.align		4
.L_23:
        /*0058*/ 	.byte	0x04, 0x17
        /*005a*/ 	.short	(.L_25 - .L_24)
.L_24:
        /*005c*/ 	.word	0x00000000
        /*0060*/ 	.short	0x0002
        /*0062*/ 	.short	0x0010
        /*0064*/ 	.byte	0x00, 0xf5, 0x21, 0x00


	//----- nvinfo : EIATTR_KPARAM_INFO
	.align		4
.L_25:
        /*0068*/ 	.byte	0x04, 0x17
        /*006a*/ 	.short	(.L_27 - .L_26)
.L_26:
        /*006c*/ 	.word	0x00000000
        /*0070*/ 	.short	0x0001
        /*0072*/ 	.short	0x0008
        /*0074*/ 	.byte	0x00, 0xf5, 0x21, 0x00


	//----- nvinfo : EIATTR_KPARAM_INFO
	.align		4
.L_27:
        /*0078*/ 	.byte	0x04, 0x17
        /*007a*/ 	.short	(.L_29 - .L_28)
.L_28:
        /*007c*/ 	.word	0x00000000
        /*0080*/ 	.short	0x0000
        /*0082*/ 	.short	0x0000
        /*0084*/ 	.byte	0x00, 0xf5, 0x21, 0x00


	//----- nvinfo : EIATTR_SPARSE_MMA_MASK
	.align		4
.L_29:
        /*0088*/ 	.byte	0x03, 0x50
        /*008a*/ 	.short	0x0000


	//----- nvinfo : EIATTR_MAXREG_COUNT
	.align		4
        /*008c*/ 	.byte	0x03, 0x1b
        /*008e*/ 	.short	0x00ff


	//----- nvinfo : EIATTR_NUM_BARRIERS
	.align		4
        /*0090*/ 	.byte	0x02, 0x4c
        /*0092*/ 	.byte	0x01
	.zero		1


	//----- nvinfo : EIATTR_MERCURY_ISA_VERSION
	.align		4
        /*0094*/ 	.byte	0x03, 0x5f
        /*0096*/ 	.short	0x0101


	//----- nvinfo : EIATTR_VRC_CTA_INIT_COUNT
	.align		4
        /*0098*/ 	.byte	0x02, 0x4a
	.zero		1
	.zero		1


	//----- nvinfo : EIATTR_EXIT_INSTR_OFFSETS
	.align		4
        /*009c*/ 	.byte	0x04, 0x1c
        /*009e*/ 	.short	(.L_31 - .L_30)


	//   ....[0]....
.L_30:
        /*00a0*/ 	.word	0x00001da0


	//   ....[1]....
        /*00a4*/ 	.word	0x00001f30


	//----- nvinfo : EIATTR_MAX_THREADS
	.align		4
.L_31:
        /*00a8*/ 	.byte	0x04, 0x05
        /*00aa*/ 	.short	(.L_33 - .L_32)
.L_32:
        /*00ac*/ 	.word	0x00000100
        /*00b0*/ 	.word	0x00000001
        /*00b4*/ 	.word	0x00000001


	//----- nvinfo : EIATTR_CRS_STACK_SIZE
	.align		4
.L_33:
        /*00b8*/ 	.byte	0x04, 0x1e
        /*00ba*/ 	.short	(.L_35 - .L_34)
.L_34:
        /*00bc*/ 	.word	0x00000000


	//----- nvinfo : EIATTR_CBANK_PARAM_SIZE
	.align		4
.L_35:
        /*00c0*/ 	.byte	0x03, 0x19
        /*00c2*/ 	.short	0x0028


	//----- nvinfo : EIATTR_PARAM_CBANK
	.align		4
        /*00c4*/ 	.byte	0x04, 0x0a
        /*00c6*/ 	.short	(.L_37 - .L_36)
	.align		4
.L_36:
        /*00c8*/ 	.word	index@(.nv.constant0._Z16gemm_cuda_kernelI6__halfLi4ELi2ELi2ELi4ELi8ELi4ELi2ELi4ELi8EEvPT_PKS1_S4_iiiS1_S1_)
        /*00cc*/ 	.short	0x0380
        /*00ce*/ 	.short	0x0028


	//----- nvinfo : EIATTR_SW_WAR
	.align		4
.L_37:
        /*00d0*/ 	.byte	0x04, 0x36
        /*00d2*/ 	.short	(.L_39 - .L_38)
.L_38:
        /*00d4*/ 	.word	0x00000008
.L_39:


//--------------------- .nv.info._Z20gemm_cuda_ref_kernelI6__halfEvPT_PKS1_S4_iiiS1_S1_ --------------------------
	.section	.nv.info._Z20gemm_cuda_ref_kernelI6__halfEvPT_PKS1_S4_iiiS1_S1_,"",@"SHT_CUDA_INFO"
	.sectionflags	@""
	.align	4


	//----- nvinfo : EIATTR_CUDA_API_VERSION
	.align		4
        /*0000*/ 	.byte	0x04, 0x37
        /*0002*/ 	.short	(.L_41 - .L_40)
.L_40:
        /*0004*/ 	.word	0x00000082


	//----- nvinfo : EIATTR_KPARAM_INFO
	.align		4
.L_41:
        /*0008*/ 	.byte	0x04, 0x17
        /*000a*/ 	.short	(.L_43 - .L_42)
.L_42:
        /*000c*/ 	.word	0x00000000
        /*0010*/ 	.short	0x0007
        /*0012*/ 	.short	0x0026
        /*0014*/ 	.byte	0x00, 0xf0, 0x09, 0x00


	//----- nvinfo : EIATTR_KPARAM_INFO
	.align		4
.L_43:
        /*0018*/ 	.byte	0x04, 0x17
        /*001a*/ 	.short	(.L_45 - .L_44)
.L_44:
        /*001c*/ 	.word	0x00000000
        /*0020*/ 	.short	0x0006
        /*0022*/ 	.short	0x0024
        /*0024*/ 	.byte	0x00, 0xf0, 0x09, 0x00


	//----- nvinfo : EIATTR_KPARAM_INFO
	.align		4
.L_45:
        /*0028*/ 	.byte	0x04, 0x17
        /*002a*/ 	.short	(.L_47 - .L_46)
.L_46:
        /*002c*/ 	.word	0x00000000
        /*0030*/ 	.short	0x0005
        /*0032*/ 	.short	0x0020
        /*0034*/ 	.byte	0x00, 0xf0, 0x11, 0x00


	//----- nvinfo : EIATTR_KPARAM_INFO
	.align		4
.L_47:
        /*0038*/ 	.byte	0x04, 0x17
        /*003a*/ 	.short	(.L_49 - .L_48)
.L_48:
        /*003c*/ 	.word	0x00000000
        /*0040*/ 	.short	0x0004
        /*0042*/ 	.short	0x001c
        /*0044*/ 	.byte	0x00, 0xf0, 0x11, 0x00


	//----- nvinfo : EIATTR_KPARAM_INFO
	.align		4
.L_49:
        /*0048*/ 	.byte	0x04, 0x17
        /*004a*/ 	.short	(.L_51 - .L_50)
.L_50:
        /*004c*/ 	.word	0x00000000
        /*0050*/ 	.short	0x0003
        /*0052*/ 	.short	0x0018
        /*0054*/ 	.byte	0x00, 0xf0, 0x11, 0x00


	//----- nvinfo : EIATTR_KPARAM_INFO
	.align		4
.L_51:
        /*0058*/ 	.byte	0x04, 0x17
        /*005a*/ 	.short	(.L_53 - .L_52)
.L_52:
        /*005c*/ 	.word	0x00000000
        /*0060*/ 	.short	0x0002
        /*0062*/ 	.short	0x0010
        /*0064*/ 	.byte	0x00, 0xf5, 0x21, 0x00


	//----- nvinfo : EIATTR_KPARAM_INFO
	.align		4
.L_53:
        /*0068*/ 	.byte	0x04, 0x17
        /*006a*/ 	.short	(.L_55 - .L_54)
.L_54:
        /*006c*/ 	.word	0x00000000
        /*0070*/ 	.short	0x0001
        /*0072*/ 	.short	0x0008
        /*0074*/ 	.byte	0x00, 0xf5, 0x21, 0x00


	//----- nvinfo : EIATTR_KPARAM_INFO
	.align		4
.L_55:
        /*0078*/ 	.byte	0x04, 0x17
        /*007a*/ 	.short	(.L_57 - .L_56)
.L_56:
        /*007c*/ 	.word	0x00000000
        /*0080*/ 	.short	0x0000
        /*0082*/ 	.short	0x0000
        /*0084*/ 	.byte	0x00, 0xf5, 0x21, 0x00


	//----- nvinfo : EIATTR_SPARSE_MMA_MASK
	.align		4
.L_57:
        /*0088*/ 	.byte	0x03, 0x50
        /*008a*/ 	.short	0x0000


	//----- nvinfo : EIATTR_MAXREG_COUNT
	.align		4
        /*008c*/ 	.byte	0x03, 0x1b
        /*008e*/ 	.short	0x00ff


	//----- nvinfo : EIATTR_MERCURY_ISA_VERSION
	.align		4
        /*0090*/ 	.byte	0x03, 0x5f
        /*0092*/ 	.short	0x0101


	//----- nvinfo : EIATTR_VRC_CTA_INIT_COUNT
	.align		4
        /*0094*/ 	.byte	0x02, 0x4a
	.zero		1
	.zero		1


	//----- nvinfo : EIATTR_EXIT_INSTR_OFFSETS
	.align		4
        /*0098*/ 	.byte	0x04, 0x1c
        /*009a*/ 	.short	(.L_59 - .L_58)


	//   ....[0]....
.L_58:
        /*009c*/ 	.word	0x000000a0


	//   ....[1]....
        /*00a0*/ 	.word	0x00000cf0


	//----- nvinfo : EIATTR_CBANK_PARAM_SIZE
	.align		4
.L_59:
        /*00a4*/ 	.byte	0x03, 0x19
        /*00a6*/ 	.short	0x0028


	//----- nvinfo : EIATTR_PARAM_CBANK
	.align		4
        /*00a8*/ 	.byte	0x04, 0x0a
        /*00aa*/ 	.short	(.L_61 - .L_60)
	.align		4
.L_60:
        /*00ac*/ 	.word	index@(.nv.constant0._Z20gemm_cuda_ref_kernelI6__halfEvPT_PKS1_S4_iiiS1_S1_)
        /*00b0*/ 	.short	0x0380
        /*00b2*/ 	.short	0x0028


	//----- nvinfo : EIATTR_SW_WAR
	.align		4
.L_61:
        /*00b4*/ 	.byte	0x04, 0x36
        /*00b6*/ 	.short	(.L_63 - .L_62)
.L_62:
        /*00b8*/ 	.word	0x00000008
.L_63:


//--------------------- .nv.callgraph             --------------------------
	.section	.nv.callgraph,"",@"SHT_CUDA_CALLGRAPH"
	.align	4
	.sectionentsize	8
	.align		4
        /*0000*/ 	.word	0x00000000
	.align		4
        /*0004*/ 	.word	0xffffffff
	.align		4
        /*0008*/ 	.word	0x00000000
	.align		4
        /*000c*/ 	.word	0xfffffffe
	.align		4
        /*0010*/ 	.word	0x00000000
	.align		4
        /*0014*/ 	.word	0xfffffffd
	.align		4
        /*0018*/ 	.word	0x00000000
	.align		4
        /*001c*/ 	.word	0xfffffffc


//--------------------- .text._Z16gemm_cuda_kernelI6__halfLi4ELi2ELi2ELi4ELi8ELi4ELi2ELi4ELi8EEvPT_PKS1_S4_iiiS1_S1_ --------------------------
	.section	.text._Z16gemm_cuda_kernelI6__halfLi4ELi2ELi2ELi4ELi8ELi4ELi2ELi4ELi8EEvPT_PKS1_S4_iiiS1_S1_,"ax",@progbits
	.align	128
        .global         _Z16gemm_cuda_kernelI6__halfLi4ELi2ELi2ELi4ELi8ELi4ELi2ELi4ELi8EEvPT_PKS1_S4_iiiS1_S1_
        .type           _Z16gemm_cuda_kernelI6__halfLi4ELi2ELi2ELi4ELi8ELi4ELi2ELi4ELi8EEvPT_PKS1_S4_iiiS1_S1_,@function
        .size           _Z16gemm_cuda_kernelI6__halfLi4ELi2ELi2ELi4ELi8ELi4ELi2ELi4ELi8EEvPT_PKS1_S4_iiiS1_S1_,(.L_x_16 - _Z16gemm_cuda_kernelI6__halfLi4ELi2ELi2ELi4ELi8ELi4ELi2ELi4ELi8EEvPT_PKS1_S4_iiiS1_S1_)
        .other          _Z16gemm_cuda_kernelI6__halfLi4ELi2ELi2ELi4ELi8ELi4ELi2ELi4ELi8EEvPT_PKS1_S4_iiiS1_S1_,@"STO_CUDA_ENTRY STV_DEFAULT"
_Z16gemm_cuda_kernelI6__halfLi4ELi2ELi2ELi4ELi8ELi4ELi2ELi4ELi8EEvPT_PKS1_S4_iiiS1_S1_:
.text._Z16gemm_cuda_kernelI6__halfLi4ELi2ELi2ELi4ELi8ELi4ELi2ELi4ELi8EEvPT_PKS1_S4_iiiS1_S1_:
[----:B------:R-:W-:Y:S08]  /*0000*/  LDC R1, c[0x0][0x37c] ;  /* 0x0000df00ff017b82 */ /* 0x000ff00000000800 */
[----:B------:R-:W0:Y:S01]  /*0010*/  S2UR UR5, SR_CTAID.Y ;  /* 0x00000000000579c3 */ /* 0x000e220000002600 */
[----:B------:R-:W1:Y:S01]  /*0020*/  LDCU UR15, c[0x0][0x3a0] ;  /* 0x00007400ff0f77ac */ /* 0x000e620008000800 */
[----:B------:R-:W2:Y:S01]  /*0030*/  S2R R0, SR_TID.X ;  /* 0x0000000000007919 */ /* 0x000ea20000002100 */
[----:B------:R-:W-:-:S02]  /*0040*/  CS2R R6, SRZ ;  /* 0x0000000000067805 */ /* 0x000fc4000001ff00 */
[----:B------:R-:W-:Y:S01]  /*0050*/  CS2R R4, SRZ ;  /* 0x0000000000047805 */ /* 0x000fe2000001ff00 */
[----:B------:R-:W3:Y:S01]  /*0060*/  LDCU UR7, c[0x0][0x370] ;  /* 0x00006e00ff0777ac */ /* 0x000ee20008000800 */
[----:B------:R-:W-:Y:S02]  /*0070*/  CS2R R10, SRZ ;  /* 0x00000000000a7805 */ /* 0x000fe4000001ff00 */
[----:B------:R-:W-:Y:S01]  /*0080*/  CS2R R8, SRZ ;  /* 0x0000000000087805 */ /* 0x000fe2000001ff00 */
[----:B------:R-:W-:Y:S01]  /*0090*/  S2UR UR4, SR_CTAID.Z ;  /* 0x00000000000479c3 */ /* 0x000fe20000002700 */
[----:B------:R-:W-:Y:S02]  /*00a0*/  CS2R R14, SRZ ;  /* 0x00000000000e7805 */ /* 0x000fe4000001ff00 */
[----:B------:R-:W-:Y:S02]  /*00b0*/  CS2R R12, SRZ ;  /* 0x00000000000c7805 */ /* 0x000fe4000001ff00 */
[----:B------:R-:W-:-:S02]  /*00c0*/  CS2R R18, SRZ ;  /* 0x0000000000127805 */ /* 0x000fc4000001ff00 */
[----:B------:R-:W-:Y:S02]  /*00d0*/  CS2R R16, SRZ ;  /* 0x0000000000107805 */ /* 0x000fe4000001ff00 */
[----:B------:R-:W-:Y:S02]  /*00e0*/  CS2R R22, SRZ ;  /* 0x0000000000167805 */ /* 0x000fe4000001ff00 */
[----:B------:R-:W-:Y:S02]  /*00f0*/  CS2R R20, SRZ ;  /* 0x0000000000147805 */ /* 0x000fe4000001ff00 */
[----:B------:R-:W-:Y:S01]  /*0100*/  CS2R R26, SRZ ;  /* 0x00000000001a7805 */ /* 0x000fe2000001ff00 */
[----:B------:R-:W3:Y:S01]  /*0110*/  S2UR UR8, SR_CTAID.X ;  /* 0x00000000000879c3 */ /* 0x000ee20000002500 */
[----:B------:R-:W-:Y:S02]  /*0120*/  CS2R R24, SRZ ;  /* 0x0000000000187805 */ /* 0x000fe4000001ff00 */
[----:B------:R-:W-:-:S02]  /*0130*/  CS2R R30, SRZ ;  /* 0x00000000001e7805 */ /* 0x000fc4000001ff00 */
[----:B------:R-:W-:Y:S02]  /*0140*/  CS2R R28, SRZ ;  /* 0x00000000001c7805 */ /* 0x000fe4000001ff00 */
[----:B------:R-:W-:Y:S02]  /*0150*/  CS2R R34, SRZ ;  /* 0x0000000000227805 */ /* 0x000fe4000001ff00 */
[----:B------:R-:W-:Y:S02]  /*0160*/  CS2R R32, SRZ ;  /* 0x0000000000207805 */ /* 0x000fe4000001ff00 */
[----:B------:R-:W-:Y:S02]  /*0170*/  CS2R R38, SRZ ;  /* 0x0000000000267805 */ /* 0x000fe4000001ff00 */
[----:B------:R-:W-:Y:S01]  /*0180*/  CS2R R36, SRZ ;  /* 0x0000000000247805 */ /* 0x000fe2000001ff00 */
[----:B0-----:R-:W-:Y:S01]  /*0190*/  USHF.L.U32 UR5, UR5, 0x7, URZ ;  /* 0x0000000705057899 */ /* 0x001fe200080006ff */
[----:B------:R-:W-:-:S02]  /*01a0*/  CS2R R42, SRZ ;  /* 0x00000000002a7805 */ /* 0x000fc4000001ff00 */
[----:B------:R-:W-:Y:S02]  /*01b0*/  CS2R R40, SRZ ;  /* 0x0000000000287805 */ /* 0x000fe4000001ff00 */
[----:B------:R-:W-:Y:S01]  /*01c0*/  CS2R R46, SRZ ;  /* 0x00000000002e7805 */ /* 0x000fe2000001ff00 */
[----:B-1----:R-:W-:Y:S01]  /*01d0*/  UIMAD UR6, UR5, UR15, URZ ;  /* 0x0000000f050672a4 */ /* 0x002fe2000f8e02ff */
[----:B------:R-:W-:Y:S02]  /*01e0*/  CS2R R44, SRZ ;  /* 0x00000000002c7805 */ /* 0x000fe4000001ff00 */
[----:B------:R-:W-:Y:S02]  /*01f0*/  CS2R R50, SRZ ;  /* 0x0000000000327805 */ /* 0x000fe4000001ff00 */
[----:B------:R-:W-:Y:S01]  /*0200*/  CS2R R48, SRZ ;  /* 0x0000000000307805 */ /* 0x000fe2000001ff00 */
[----:B------:R-:W-:Y:S01]  /*0210*/  UIADD3 UR12, UPT, UPT, UR6, UR15, URZ ;  /* 0x0000000f060c7290 */ /* 0x000fe2000fffe0ff */
[----:B------:R-:W-:-:S02]  /*0220*/  CS2R R54, SRZ ;  /* 0x0000000000367805 */ /* 0x000fc4000001ff00 */
[----:B------:R-:W-:Y:S02]  /*0230*/  CS2R R52, SRZ ;  /* 0x0000000000347805 */ /* 0x000fe4000001ff00 */
[----:B------:R-:W-:Y:S01]  /*0240*/  CS2R R58, SRZ ;  /* 0x00000000003a7805 */ /* 0x000fe2000001ff00 */
[----:B------:R-:W-:Y:S01]  /*0250*/  UISETP.GE.U32.AND UP0, UPT, UR6, UR12, UPT ;  /* 0x0000000c0600728c */ /* 0x000fe2000bf06070 */
[----:B------:R-:W-:Y:S02]  /*0260*/  CS2R R56, SRZ ;  /* 0x0000000000387805 */ /* 0x000fe4000001ff00 */
[----:B------:R-:W-:Y:S02]  /*0270*/  CS2R R62, SRZ ;  /* 0x00000000003e7805 */ /* 0x000fe4000001ff00 */
[----:B------:R-:W-:Y:S01]  /*0280*/  CS2R R60, SRZ ;  /* 0x00000000003c7805 */ /* 0x000fe2000001ff00 */
[----:B---3--:R-:W-:Y:S01]  /*0290*/  UIMAD UR4, UR4, UR7, UR8 ;  /* 0x00000007040472a4 */ /* 0x008fe2000f8e0208 */
[----:B------:R-:W-:-:S02]  /*02a0*/  CS2R R66, SRZ ;  /* 0x0000000000427805 */ /* 0x000fc4000001ff00 */
[----:B------:R-:W-:Y:S01]  /*02b0*/  CS2R R64, SRZ ;  /* 0x0000000000407805 */ /* 0x000fe2000001ff00 */
[----:B------:R-:W0:Y:S01]  /*02c0*/  LDCU.64 UR16, c[0x0][0x358] ;  /* 0x00006b00ff1077ac */ /* 0x000e220008000a00 */
[----:B------:R-:W-:Y:S01]  /*02d0*/  USHF.L.U32 UR7, UR4, 0x7, URZ ;  /* 0x0000000704077899 */ /* 0x000fe200080006ff */
[----:B--2---:R-:W-:Y:S11]  /*02e0*/  BRA.U UP0, `(.L_x_0) ;  /* 0x0000000d00647547 */ /* 0x004ff6000b800000 */
[----:B------:R-:W-:Y:S01]  /*02f0*/  IMAD.MOV.U32 R7, RZ, RZ, RZ ;  /* 0x000000ffff077224 */ /* 0x000fe200078e00ff */
[----:B------:R-:W1:Y:S01]  /*0300*/  LDCU UR18, c[0x0][0x39c] ;  /* 0x00007380ff1277ac */ /* 0x000e620008000800 */
[----:B------:R-:W2:Y:S01]  /*0310*/  LDCU.64 UR22, c[0x0][0x388] ;  /* 0x00007100ff1677ac */ /* 0x000ea20008000a00 */
[----:B------:R-:W3:Y:S01]  /*0320*/  LDCU.64 UR20, c[0x0][0x390] ;  /* 0x00007200ff1477ac */ /* 0x000ee20008000a00 */
[----:B------:R-:W-:Y:S01]  /*0330*/  UMOV UR4, URZ ;  /* 0x000000ff00047c82 */ /* 0x000fe20008000000 */
[----:B------:R-:W-:Y:S01]  /*0340*/  UMOV UR13, 0x1 ;  /* 0x00000001000d7882 */ /* 0x000fe20000000000 */
[----:B------:R-:W-:-:S05]  /*0350*/  UMOV UR8, UR7 ;  /* 0x0000000700087c82 */ /* 0x000fca0008000000 */
.L_x_1:
[----:B------:R-:W-:Y:S01]  /*0360*/  IMAD.SHL.U32 R3, R0, 0x10, RZ ;  /* 0x0000001000037824 */ /* 0x000fe200078e00ff */
[----:B------:R-:W-:Y:S01]  /*0370*/  SHF.R.U32.HI R87, RZ, 0x2, R0 ;  /* 0x00000002ff577819 */ /* 0x000fe20000011600 */
[----:B------:R-:W-:Y:S01]  /*0380*/  IMAD.U32 R72, RZ, RZ, UR15 ;  /* 0x0000000fff487e24 */ /* 0x000fe2000f8e00ff */
[----:B------:R-:W-:Y:S02]  /*0390*/  USHF.R.S32.HI UR10, URZ, 0x1f, UR6 ;  /* 0x0000001fff0a7899 */ /* 0x000fe40008011406 */
[----:B------:R-:W-:Y:S01]  /*03a0*/  LOP3.LUT R73, R3, 0x30, RZ, 0xc0, !PT ;  /* 0x0000003003497812 */ /* 0x000fe200078ec0ff */
[----:B------:R-:W-:-:S03]  /*03b0*/  IMAD R2, R87, R72, RZ ;  /* 0x0000004857027224 */ /* 0x000fc600078e02ff */
[----:B--2---:R-:W-:Y:S02]  /*03c0*/  IADD3 R73, P0, PT, R73, UR22, RZ ;  /* 0x0000001649497c10 */ /* 0x004fe4000ff1e0ff */
[----:B------:R-:W-:-:S03]  /*03d0*/  IADD3 R2, P1, PT, R2, UR6, RZ ;  /* 0x0000000602027c10 */ /* 0x000fc6000ff3e0ff */
[----:B------:R-:W-:Y:S01]  /*03e0*/  IMAD.X R74, RZ, RZ, UR23, P0 ;  /* 0x00000017ff4a7e24 */ /* 0x000fe200080e06ff */
[----:B------:R-:W-:Y:S02]  /*03f0*/  IADD3.X R69, PT, PT, RZ, UR10, RZ, P1, !PT ;  /* 0x0000000aff457c10 */ /* 0x000fe40008ffe4ff */
[----:B------:R-:W-:-:S04]  /*0400*/  LEA R68, P0, R2, R73, 0x1 ;  /* 0x0000004902447211 */ /* 0x000fc800078008ff */
[----:B------:R-:W-:Y:S02]  /*0410*/  LEA.HI.X R69, R2, R74, R69, 0x1, P0 ;  /* 0x0000004a02457211 */ /* 0x000fe400000f0c45 */
[----:B------:R-:W-:Y:S02]  /*0420*/  LOP3.LUT R2, R0, 0x100, RZ, 0xfc, !PT ;  /* 0x0000010000027812 */ /* 0x000fe400078efcff */
[----:B------:R-:W-:Y:S02]  /*0430*/  SHF.R.U32.HI R84, RZ, 0x4, R0 ;  /* 0x00000004ff547819 */ /* 0x000fe40000011600 */
[--C-:B------:R-:W-:Y:S01]  /*0440*/  SHF.R.U32.HI R85, RZ, 0x2, R2.reuse ;  /* 0x00000002ff557819 */ /* 0x100fe20000011602 */
[----:B------:R-:W-:Y:S01]  /*0450*/  USHF.R.S32.HI UR9, URZ, 0x1f, UR8 ;  /* 0x0000001fff097899 */ /* 0x000fe20008011408 */
[----:B------:R-:W-:Y:S02]  /*0460*/  SHF.R.U32.HI R2, RZ, 0x4, R2 ;  /* 0x00000004ff027819 */ /* 0x000fe40000011602 */
[----:B------:R-:W-:Y:S01]  /*0470*/  LOP3.LUT R80, R3, 0xf0, RZ, 0xc0, !PT ;  /* 0x000000f003507812 */ /* 0x000fe200078ec0ff */
[----:B------:R-:W-:Y:S01]  /*0480*/  IMAD R3, R85, R72, RZ ;  /* 0x0000004855037224 */ /* 0x000fe200078e02ff */
[----:B0-----:R-:W2:Y:S01]  /*0490*/  LDG.E.128.CONSTANT R68, desc[UR16][R68.64] ;  /* 0x0000001044447981 */ /* 0x001ea2000c1e9d00 */
[----:B-1----:R-:W-:Y:S01]  /*04a0*/  IMAD R75, R84, UR18, RZ ;  /* 0x00000012544b7c24 */ /* 0x002fe2000f8e02ff */
[----:B---3--:R-:W-:Y:S01]  /*04b0*/  IADD3 R80, P1, PT, R80, UR20, RZ ;  /* 0x0000001450507c10 */ /* 0x008fe2000ff3e0ff */
[----:B------:R-:W-:Y:S01]  /*04c0*/  IMAD R81, R2, UR18, RZ ;  /* 0x0000001202517c24 */ /* 0x000fe2000f8e02ff */
[----:B------:R-:W-:-:S02]  /*04d0*/  IADD3 R3, P3, PT, R3, UR6, RZ ;  /* 0x0000000603037c10 */ /* 0x000fc4000ff7e0ff */
[----:B------:R-:W-:Y:S01]  /*04e0*/  IADD3 R75, P2, PT, R75, UR8, RZ ;  /* 0x000000084b4b7c10 */ /* 0x000fe2000ff5e0ff */
[----:B------:R-:W-:Y:S01]  /*04f0*/  IMAD.X R79, RZ, RZ, UR21, P1 ;  /* 0x00000015ff4f7e24 */ /* 0x000fe200088e06ff */
[----:B------:R-:W-:Y:S02]  /*0500*/  IADD3 R81, P0, PT, R81, UR8, RZ ;  /* 0x0000000851517c10 */ /* 0x000fe4000ff1e0ff */
[----:B------:R-:W-:Y:S01]  /*0510*/  LEA R72, P4, R3, R73, 0x1 ;  /* 0x0000004903487211 */ /* 0x000fe200078808ff */
[----:B------:R-:W-:Y:S02]  /*0520*/  IMAD.X R73, RZ, RZ, UR10, P3 ;  /* 0x0000000aff497e24 */ /* 0x000fe400098e06ff */
[----:B------:R-:W-:Y:S01]  /*0530*/  IMAD.X R78, RZ, RZ, UR9, P2 ;  /* 0x00000009ff4e7e24 */ /* 0x000fe200090e06ff */
[-C--:B------:R-:W-:Y:S01]  /*0540*/  LEA R76, P2, R75, R80.reuse, 0x1 ;  /* 0x000000504b4c7211 */ /* 0x080fe200078408ff */
[----:B------:R-:W-:Y:S01]  /*0550*/  IMAD.X R82, RZ, RZ, UR9, P0 ;  /* 0x00000009ff527e24 */ /* 0x000fe200080e06ff */
[----:B------:R-:W-:-:S02]  /*0560*/  LEA R80, P1, R81, R80, 0x1 ;  /* 0x0000005051507211 */ /* 0x000fc400078208ff */
[----:B------:R-:W-:Y:S02]  /*0570*/  LEA.HI.X R73, R3, R74, R73, 0x1, P4 ;  /* 0x0000004a03497211 */ /* 0x000fe400020f0c49 */
[-C--:B------:R-:W-:Y:S02]  /*0580*/  LEA.HI.X R77, R75, R79.reuse, R78, 0x1, P2 ;  /* 0x0000004f4b4d7211 */ /* 0x080fe400010f0c4e */
[----:B------:R-:W-:Y:S02]  /*0590*/  LEA.HI.X R81, R81, R79, R82, 0x1, P1 ;  /* 0x0000004f51517211 */ /* 0x000fe400008f0c52 */
[----:B------:R-:W3:Y:S04]  /*05a0*/  LDG.E.128.CONSTANT R72, desc[UR16][R72.64] ;  /* 0x0000001048487981 */ /* 0x000ee8000c1e9d00 */
[----:B------:R-:W4:Y:S04]  /*05b0*/  LDG.E.128.CONSTANT R76, desc[UR16][R76.64] ;  /* 0x000000104c4c7981 */ /* 0x000f28000c1e9d00 */
[----:B------:R-:W5:Y:S01]  /*05c0*/  LDG.E.128.CONSTANT R80, desc[UR16][R80.64] ;  /* 0x0000001050507981 */ /* 0x000f62000c1e9d00 */
[----:B------:R-:W0:Y:S01]  /*05d0*/  S2UR UR11, SR_CgaCtaId ;  /* 0x00000000000b79c3 */ /* 0x000e220000008800 */
[----:B------:R-:W-:Y:S01]  /*05e0*/  UMOV UR9, 0x400 ;  /* 0x0000040000097882 */ /* 0x000fe20000000000 */
[C---:B------:R-:W-:Y:S01]  /*05f0*/  LOP3.LUT R86, R0.reuse, 0x3, RZ, 0xc0, !PT ;  /* 0x0000000300567812 */ /* 0x040fe200078ec0ff */
[----:B------:R-:W-:Y:S01]  /*0600*/  ULOP3.LUT UR13, UR13, 0x1, URZ, 0x3c, !UPT ;  /* 0x000000010d0d7892 */ /* 0x000fe2000f8e3cff */
[C---:B------:R-:W-:Y:S01]  /*0610*/  LOP3.LUT R3, R0.reuse, 0xf, RZ, 0xc0, !PT ;  /* 0x0000000f00037812 */ /* 0x040fe200078ec0ff */
[----:B------:R-:W-:Y:S01]  /*0620*/  UIADD3 UR6, UPT, UPT, UR6, 0x20, URZ ;  /* 0x0000002006067890 */ /* 0x000fe2000fffe0ff */
[----:B------:R-:W-:Y:S01]  /*0630*/  SHF.R.U32.HI R88, RZ, 0x1, R0 ;  /* 0x00000001ff587819 */ /* 0x000fe20000011600 */
[--C-:B------:R-:W-:Y:S01]  /*0640*/  IMAD R87, R87, 0x5, R86.reuse ;  /* 0x0000000557577824 */ /* 0x100fe200078e0256 */
[----:B------:R-:W-:Y:S01]  /*0650*/  ULEA UR8, UR18, UR8, 0x5 ;  /* 0x0000000812087291 */ /* 0x000fe2000f8e28ff */
[----:B------:R-:W-:Y:S01]  /*0660*/  IMAD R85, R85, 0x5, R86 ;  /* 0x0000000555557824 */ /* 0x000fe200078e0256 */
[----:B------:R-:W-:Y:S01]  /*0670*/  SHF.L.U32 R86, R0, 0x1, RZ ;  /* 0x0000000100567819 */ /* 0x000fe200000006ff */
[--C-:B------:R-:W-:Y:S01]  /*0680*/  IMAD R84, R84, 0x11, R3.reuse ;  /* 0x0000001154547824 */ /* 0x100fe200078e0203 */
[----:B------:R-:W-:Y:S01]  /*0690*/  LOP3.LUT R89, R88, 0xe, RZ, 0xc0, !PT ;  /* 0x0000000e58597812 */ /* 0x000fe200078ec0ff */
[----:B------:R-:W-:Y:S01]  /*06a0*/  IMAD R2, R2, 0x11, R3 ;  /* 0x0000001102027824 */ /* 0x000fe200078e0203 */
[----:B------:R-:W-:Y:S01]  /*06b0*/  LOP3.LUT R3, R0, 0x1f, RZ, 0xc0, !PT ;  /* 0x0000001f00037812 */ /* 0x000fe200078ec0ff */
[----:B------:R-:W-:Y:S01]  /*06c0*/  UISETP.GE.U32.AND UP0, UPT, UR6, UR12, UPT ;  /* 0x0000000c0600728c */ /* 0x000fe2000bf06070 */
[----:B------:R-:W-:-:S02]  /*06d0*/  LOP3.LUT R86, R86, 0x6, RZ, 0xc0, !PT ;  /* 0x0000000656567812 */ /* 0x000fc400078ec0ff */
[----:B------:R-:W-:Y:S02]  /*06e0*/  SHF.R.U32.HI R3, RZ, 0x2, R3 ;  /* 0x00000002ff037819 */ /* 0x000fe40000011603 */
[----:B------:R-:W-:Y:S01]  /*06f0*/  LOP3.LUT R88, R88, 0x30, RZ, 0xc0, !PT ;  /* 0x0000003058587812 */ /* 0x000fe200078ec0ff */
[----:B------:R-:W-:Y:S01]  /*0700*/  IMAD R89, R86, 0x88, R89 ;  /* 0x0000008856597824 */ /* 0x000fe200078e0259 */
[----:B0-----:R-:W-:-:S03]  /*0710*/  ULEA UR10, UR11, UR9, 0x18 ;  /* 0x000000090b0a7291 */ /* 0x001fc6000f8ec0ff */
[----:B------:R-:W-:Y:S01]  /*0720*/  IMAD.IADD R88, R88, 0x1, R89 ;  /* 0x0000000158587824 */ /* 0x000fe200078e0259 */
[----:B------:R-:W-:Y:S02]  /*0730*/  UIADD3 UR9, UPT, UPT, UR9, 0x5000, URZ ;  /* 0x0000500009097890 */ /* 0x000fe4000fffe0ff */
[----:B------:R-:W-:Y:S02]  /*0740*/  UIMAD UR14, UR4, 0x2800, UR10 ;  /* 0x00002800040e78a4 */ /* 0x000fe4000f8e020a */
[----:B------:R-:W-:Y:S02]  /*0750*/  UIMAD UR10, UR13, 0x2800, UR10 ;  /* 0x000028000d0a78a4 */ /* 0x000fe4000f8e020a */
[----:B------:R-:W-:Y:S02]  /*0760*/  ULEA UR9, UR11, UR9, 0x18 ;  /* 0x000000090b097291 */ /* 0x000fe4000f8ec0ff */
[----:B------:R-:W-:Y:S02]  /*0770*/  LEA R87, R87, UR14, 0x4 ;  /* 0x0000000e57577c11 */ /* 0x000fe4000f8e20ff */
[----:B------:R-:W-:-:S03]  /*0780*/  LEA R85, R85, UR14, 0x4 ;  /* 0x0000000e55557c11 */ /* 0x000fc6000f8e20ff */
[----:B--2---:R0:W-:Y:S02]  /*0790*/  STS.128 [R87], R68 ;  /* 0x0000004457007388 */ /* 0x0041e40000000c00 */
[----:B0-----:R-:W-:Y:S01]  /*07a0*/  IMAD R70, R3, 0x28, R86 ;  /* 0x0000002803467824 */ /* 0x001fe200078e0256 */
[----:B------:R-:W-:Y:S01]  /*07b0*/  SHF.R.U32.HI R3, RZ, 0x3, R0 ;  /* 0x00000003ff037819 */ /* 0x000fe20000011600 */
[----:B------:R-:W-:Y:S01]  /*07c0*/  IMAD.U32 R68, RZ, RZ, UR10 ;  /* 0x0000000aff447e24 */ /* 0x000fe2000f8e00ff */
[----:B------:R-:W-:Y:S02]  /*07d0*/  UIMAD UR10, UR4, 0x2200, UR9 ;  /* 0x00002200040a78a4 */ /* 0x000fe4000f8e0209 */
[----:B------:R-:W-:Y:S01]  /*07e0*/  LOP3.LUT R3, R3, 0x10, RZ, 0xc0, !PT ;  /* 0x0000001003037812 */ /* 0x000fe200078ec0ff */
[----:B------:R-:W-:Y:S01]  /*07f0*/  UIMAD UR9, UR13, 0x2200, UR9 ;  /* 0x000022000d0978a4 */ /* 0x000fe2000f8e0209 */
[----:B---3--:R-:W-:Y:S02]  /*0800*/  STS.128 [R85], R72 ;  /* 0x0000004855007388 */ /* 0x008fe40000000c00 */
[----:B------:R-:W-:Y:S01]  /*0810*/  LEA R84, R84, UR10, 0x4 ;  /* 0x0000000a54547c11 */ /* 0x000fe2000f8e20ff */
[----:B------:R-:W-:Y:S01]  /*0820*/  IMAD R3, R3, 0x50, R68 ;  /* 0x0000005003037824 */ /* 0x000fe200078e0244 */
[----:B------:R-:W-:Y:S01]  /*0830*/  LEA R68, R2, UR10, 0x4 ;  /* 0x0000000a02447c11 */ /* 0x000fe2000f8e20ff */
[----:B------:R-:W-:-:S02]  /*0840*/  ULOP3.LUT UR4, UR4, 0x1, URZ, 0x3c, !UPT ;  /* 0x0000000104047892 */ /* 0x000fc4000f8e3cff */
[----:B----4-:R-:W-:Y:S01]  /*0850*/  STS.128 [R84], R76 ;  /* 0x0000004c54007388 */ /* 0x010fe20000000c00 */
[----:B------:R-:W-:Y:S01]  /*0860*/  IMAD R2, R70, 0x2, R3 ;  /* 0x0000000246027824 */ /* 0x000fe200078e0203 */
[----:B------:R-:W-:Y:S02]  /*0870*/  LEA R3, R88, UR9, 0x1 ;  /* 0x0000000958037c11 */ /* 0x000fe4000f8e08ff */
[----:B-----5:R-:W-:Y:S01]  /*0880*/  STS.128 [R68], R80 ;  /* 0x0000005044007388 */ /* 0x020fe20000000c00 */
[----:B------:R-:W-:Y:S06]  /*0890*/  BAR.SYNC.DEFER_BLOCKING 0x0 ;  /* 0x0000000000007b1d */ /* 0x000fec0000010000 */
[----:B------:R-:W0:Y:S04]  /*08a0*/  LDS R70, [R2] ;  /* 0x0000000002467984 */ /* 0x000e280000000800 */
[----:B------:R-:W-:Y:S04]  /*08b0*/  LDS R87, [R3] ;  /* 0x0000000003577984 */ /* 0x000fe80000000800 */
[----:B------:R-:W1:Y:S04]  /*08c0*/  LDS R88, [R3+0x110] ;  /* 0x0001100003587984 */ /* 0x000e680000000800 */
[----:B------:R-:W2:Y:S04]  /*08d0*/  LDS R86, [R2+0x10] ;  /* 0x0000100002567984 */ /* 0x000ea80000000800 */
[----:B------:R-:W3:Y:S04]  /*08e0*/  LDS R71, [R2+0x280] ;  /* 0x0002800002477984 */ /* 0x000ee80000000800 */
[----:B------:R-:W-:Y:S04]  /*08f0*/  LDS R89, [R3+0x880] ;  /* 0x0008800003597984 */ /* 0x000fe80000000800 */
[----:B------:R-:W4:Y:S04]  /*0900*/  LDS R90, [R3+0x990] ;  /* 0x00099000035a7984 */ /* 0x000f280000000800 */
[----:B------:R-:W5:Y:S04]  /*0910*/  LDS R72, [R2+0x290] ;  /* 0x0002900002487984 */ /* 0x000f680000000800 */
[----:B------:R-:W-:Y:S04]  /*0920*/  LDS R74, [R3+0x80] ;  /* 0x00008000034a7984 */ /* 0x000fe80000000800 */
[----:B------:R-:W5:Y:S04]  /*0930*/  LDS R75, [R3+0x190] ;  /* 0x00019000034b7984 */ /* 0x000f680000000800 */
[----:B------:R-:W-:Y:S01]  /*0940*/  LDS R80, [R3+0x900] ;  /* 0x0009000003507984 */ /* 0x000fe20000000800 */
[----:B0-----:R-:W-:-:S03]  /*0950*/  IMAD.MOV.U32 R76, RZ, RZ, R70 ;  /* 0x000000ffff4c7224 */ /* 0x001fc600078e0046 */
[----:B------:R-:W0:Y:S01]  /*0960*/  LDS R81, [R3+0xa10] ;  /* 0x000a100003517984 */ /* 0x000e220000000800 */
[----:B-1----:R-:W-:-:S03]  /*0970*/  PRMT R68, R87, 0x5410, R88 ;  /* 0x0000541057447816 */ /* 0x002fc60000000058 */
[----:B------:R-:W1:Y:S01]  /*0980*/  LDS R84, [R2+0xa00] ;  /* 0x000a000002547984 */ /* 0x000e620000000800 */
[----:B------:R-:W-:Y:S01]  /*0990*/  PRMT R70, R87, 0x7632, R88 ;  /* 0x0000763257467816 */ /* 0x000fe20000000058 */
[----:B--2---:R-:W-:Y:S02]  /*09a0*/  IMAD.MOV.U32 R78, RZ, RZ, R86 ;  /* 0x000000ffff4e7224 */ /* 0x004fe400078e0056 */
[----:B------:R-:W2:Y:S01]  /*09b0*/  LDS R85, [R2+0xc80] ;  /* 0x000c800002557984 */ /* 0x000ea20000000800 */
[----:B---3--:R-:W-:-:S03]  /*09c0*/  MOV R77, R71 ;  /* 0x00000047004d7202 */ /* 0x008fc60000000f00 */
[----:B------:R-:W3:Y:S04]  /*09d0*/  LDS R86, [R2+0xa10] ;  /* 0x000a100002567984 */ /* 0x000ee80000000800 */
[----:B------:R-:W3:Y:S01]  /*09e0*/  LDS R87, [R2+0xc90] ;  /* 0x000c900002577984 */ /* 0x000ee20000000800 */
[----:B----4-:R-:W-:-:S03]  /*09f0*/  PRMT R69, R89, 0x5410, R90 ;  /* 0x0000541059457816 */ /* 0x010fc6000000005a */
[----:B------:R-:W4:Y:S01]  /*0a00*/  LDS R88, [R2+0x1400] ;  /* 0x0014000002587984 */ /* 0x000f220000000800 */
[----:B------:R-:W-:Y:S01]  /*0a10*/  PRMT R71, R89, 0x7632, R90 ;  /* 0x0000763259477816 */ /* 0x000fe2000000005a */
[----:B-----5:R-:W-:Y:S02]  /*0a20*/  IMAD.MOV.U32 R79, RZ, RZ, R72 ;  /* 0x000000ffff4f7224 */ /* 0x020fe400078e0048 */
[----:B------:R-:W5:Y:S04]  /*0a30*/  LDS R89, [R2+0x1680] ;  /* 0x0016800002597984 */ /* 0x000f680000000800 */
[----:B------:R-:W5:Y:S01]  /*0a40*/  LDS R90, [R2+0x1410] ;  /* 0x00141000025a7984 */ /* 0x000f620000000800 */
[----:B------:R-:W-:Y:S01]  /*0a50*/  HMMA.16816.F32 R64, R76, R68, R64 ;  /* 0x000000444c40723c */ /* 0x000fe20000001840 */
[----:B------:R-:W-:-:S02]  /*0a60*/  PRMT R72, R74, 0x5410, R75 ;  /* 0x000054104a487816 */ /* 0x000fc4000000004b */
[----:B------:R-:W5:Y:S01]  /*0a70*/  LDS R91, [R2+0x1690] ;  /* 0x00169000025b7984 */ /* 0x000f620000000800 */
[----:B------:R-:W-:-:S03]  /*0a80*/  PRMT R74, R74, 0x7632, R75 ;  /* 0x000076324a4a7816 */ /* 0x000fc6000000004b */
[----:B------:R-:W5:Y:S01]  /*0a90*/  LDS R83, [R2+0x1e00] ;  /* 0x001e000002537984 */ /* 0x000f620000000800 */
[----:B------:R-:W-:Y:S01]  /*0aa0*/  HMMA.16816.F32 R60, R76, R70, R60 ;  /* 0x000000464c3c723c */ /* 0x000fe2000000183c */
[C-C-:B0-----:R-:W-:Y:S02]  /*0ab0*/  PRMT R73, R80.reuse, 0x5410, R81.reuse ;  /* 0x0000541050497816 */ /* 0x141fe40000000051 */
[----:B------:R-:W0:Y:S01]  /*0ac0*/  LDS R82, [R2+0x2080] ;  /* 0x0020800002527984 */ /* 0x000e220000000800 */
[----:B------:R-:W-:-:S03]  /*0ad0*/  PRMT R75, R80, 0x7632, R81 ;  /* 0x00007632504b7816 */ /* 0x000fc60000000051 */
[----:B------:R-:W0:Y:S01]  /*0ae0*/  LDS R81, [R2+0x1e10] ;  /* 0x001e100002517984 */ /* 0x000e220000000800 */
[C---:B------:R-:W-:Y:S03]  /*0af0*/  HMMA.16816.F32 R56, R76.reuse, R72, R56 ;  /* 0x000000484c38723c */ /* 0x040fe60000001838 */
[----:B------:R-:W0:Y:S05]  /*0b00*/  LDS R80, [R2+0x2090] ;  /* 0x0020900002507984 */ /* 0x000e2a0000000800 */
[----:B------:R-:W-:Y:S01]  /*0b10*/  HMMA.16816.F32 R52, R76, R74, R52 ;  /* 0x0000004a4c34723c */ /* 0x000fe20000001834 */
[----:B-1----:R-:W-:Y:S01]  /*0b20*/  IMAD.MOV.U32 R76, RZ, RZ, R84 ;  /* 0x000000ffff4c7224 */ /* 0x002fe200078e0054 */
[----:B--2---:R-:W-:Y:S01]  /*0b30*/  MOV R77, R85 ;  /* 0x00000055004d7202 */ /* 0x004fe20000000f00 */
[----:B---3--:R-:W-:Y:S01]  /*0b40*/  IMAD.MOV.U32 R78, RZ, RZ, R86 ;  /* 0x000000ffff4e7224 */ /* 0x008fe200078e0056 */
[----:B------:R-:W-:Y:S01]  /*0b50*/  LDS R85, [R2+0x1420] ;  /* 0x0014200002557984 */ /* 0x000fe20000000800 */
[----:B------:R-:W-:-:S03]  /*0b60*/  IMAD.MOV.U32 R79, RZ, RZ, R87 ;  /* 0x000000ffff4f7224 */ /* 0x000fc600078e0057 */
[----:B------:R-:W-:Y:S04]  /*0b70*/  LDS R86, [R2+0xa20] ;  /* 0x000a200002567984 */ /* 0x000fe80000000800 */
[C---:B------:R-:W-:Y:S01]  /*0b80*/  HMMA.16816.F32 R48, R76.reuse, R68, R48 ;  /* 0x000000444c30723c */ /* 0x040fe20000001830 */
[----:B------:R-:W-:Y:S04]  /*0b90*/  LDS R87, [R2+0xca0] ;  /* 0x000ca00002577984 */ /* 0x000fe80000000800 */
[----:B------:R-:W-:Y:S03]  /*0ba0*/  LDS R84, [R2+0x16a0] ;  /* 0x0016a00002547984 */ /* 0x000fe60000000800 */
[C---:B------:R-:W-:Y:S08]  /*0bb0*/  HMMA.16816.F32 R44, R76.reuse, R70, R44 ;  /* 0x000000464c2c723c */ /* 0x040ff0000000182c */
[C---:B------:R-:W-:Y:S08]  /*0bc0*/  HMMA.16816.F32 R40, R76.reuse, R72, R40 ;  /* 0x000000484c28723c */ /* 0x040ff00000001828 */
[----:B------:R-:W-:Y:S01]  /*0bd0*/  HMMA.16816.F32 R36, R76, R74, R36 ;  /* 0x0000004a4c24723c */ /* 0x000fe20000001824 */
[----:B----4-:R-:W-:Y:S01]  /*0be0*/  IMAD.MOV.U32 R76, RZ, RZ, R88 ;  /* 0x000000ffff4c7224 */ /* 0x010fe200078e0058 */
[----:B-----5:R-:W-:Y:S01]  /*0bf0*/  MOV R77, R89 ;  /* 0x00000059004d7202 */ /* 0x020fe20000000f00 */
[----:B------:R-:W-:Y:S01]  /*0c00*/  IMAD.MOV.U32 R78, RZ, RZ, R90 ;  /* 0x000000ffff4e7224 */ /* 0x000fe200078e005a */
        /* <DEDUP_REMOVED lines=9> */
[----:B------:R-:W-:Y:S01]  /*0ca0*/  IMAD.MOV.U32 R76, RZ, RZ, R83 ;  /* 0x000000ffff4c7224 */ /* 0x000fe200078e0053 */
[----:B0-----:R-:W-:Y:S01]  /*0cb0*/  MOV R77, R82 ;  /* 0x00000052004d7202 */ /* 0x001fe20000000f00 */
[----:B------:R-:W-:Y:S01]  /*0cc0*/  IMAD.MOV.U32 R78, RZ, RZ, R81 ;  /* 0x000000ffff4e7224 */ /* 0x000fe200078e0051 */
[----:B------:R-:W-:Y:S01]  /*0cd0*/  LDS R82, [R2+0x30] ;  /* 0x0000300002527984 */ /* 0x000fe20000000800 */
[----:B------:R-:W-:-:S03]  /*0ce0*/  IMAD.MOV.U32 R79, RZ, RZ, R80 ;  /* 0x000000ffff4f7224 */ /* 0x000fc600078e0050 */
[----:B------:R-:W-:Y:S04]  /*0cf0*/  LDS R80, [R2+0x20] ;  /* 0x0000200002507984 */ /* 0x000fe80000000800 */
[C---:B------:R-:W-:Y:S01]  /*0d00*/  HMMA.16816.F32 R16, R76.reuse, R68, R16 ;  /* 0x000000444c10723c */ /* 0x040fe20000001810 */
[----:B------:R-:W-:Y:S04]  /*0d10*/  LDS R68, [R3+0x1100] ;  /* 0x0011000003447984 */ /* 0x000fe80000000800 */
[----:B------:R-:W-:Y:S03]  /*0d20*/  LDS R69, [R3+0x1210] ;  /* 0x0012100003457984 */ /* 0x000fe60000000800 */
[C---:B------:R-:W-:Y:S01]  /*0d30*/  HMMA.16816.F32 R12, R76.reuse, R70, R12 ;  /* 0x000000464c0c723c */ /* 0x040fe2000000180c */
[----:B------:R-:W-:Y:S04]  /*0d40*/  LDS R70, [R3+0x1980] ;  /* 0x0019800003467984 */ /* 0x000fe80000000800 */
[----:B------:R-:W0:Y:S03]  /*0d50*/  LDS R71, [R3+0x1a90] ;  /* 0x001a900003477984 */ /* 0x000e260000000800 */
[C---:B------:R-:W-:Y:S01]  /*0d60*/  HMMA.16816.F32 R8, R76.reuse, R72, R8 ;  /* 0x000000484c08723c */ /* 0x040fe20000001808 */
[----:B------:R-:W-:Y:S04]  /*0d70*/  LDS R72, [R3+0x1180] ;  /* 0x0011800003487984 */ /* 0x000fe80000000800 */
[----:B------:R0:W1:Y:S03]  /*0d80*/  LDS R73, [R3+0x1290] ;  /* 0x0012900003497984 */ /* 0x0000660000000800 */
[----:B------:R-:W-:Y:S01]  /*0d90*/  HMMA.16816.F32 R4, R76, R74, R4 ;  /* 0x0000004a4c04723c */ /* 0x000fe20000001804 */
[----:B------:R-:W-:Y:S04]  /*0da0*/  LDS R81, [R2+0x2a0] ;  /* 0x0002a00002517984 */ /* 0x000fe80000000800 */
[----:B------:R-:W2:Y:S04]  /*0db0*/  LDS R83, [R2+0x2b0] ;  /* 0x0002b00002537984 */ /* 0x000ea80000000800 */
[----:B------:R-:W3:Y:S04]  /*0dc0*/  LDS R79, [R2+0x1430] ;  /* 0x00143000024f7984 */ /* 0x000ee80000000800 */
[----:B------:R-:W4:Y:S04]  /*0dd0*/  LDS R78, [R2+0x16b0] ;  /* 0x0016b000024e7984 */ /* 0x000f280000000800 */
[----:B------:R-:W5:Y:S04]  /*0de0*/  LDS R76, [R2+0x1e20] ;  /* 0x001e2000024c7984 */ /* 0x000f680000000800 */
[----:B------:R-:W5:Y:S04]  /*0df0*/  LDS R75, [R2+0x20a0] ;  /* 0x0020a000024b7984 */ /* 0x000f680000000800 */
[----:B------:R-:W5:Y:S04]  /*0e00*/  LDS R74, [R2+0x1e30] ;  /* 0x001e3000024a7984 */ /* 0x000f680000000800 */
[----:B------:R1:W5:Y:S01]  /*0e10*/  LDS R77, [R2+0x20b0] ;  /* 0x0020b000024d7984 */ /* 0x0003620000000800 */
[----:B0-----:R-:W-:-:S02]  /*0e20*/  PRMT R3, R70, 0x5410, R71 ;  /* 0x0000541046037816 */ /* 0x001fc40000000047 */
[C-C-:B-1----:R-:W-:Y:S02]  /*0e30*/  PRMT R2, R68.reuse, 0x5410, R69.reuse ;  /* 0x0000541044027816 */ /* 0x142fe40000000045 */
[----:B------:R-:W-:Y:S02]  /*0e40*/  PRMT R68, R68, 0x7632, R69 ;  /* 0x0000763244447816 */ /* 0x000fe40000000045 */
[----:B------:R-:W-:Y:S02]  /*0e50*/  PRMT R69, R70, 0x7632, R71 ;  /* 0x0000763246457816 */ /* 0x000fe40000000047 */
[C-C-:B------:R-:W-:Y:S02]  /*0e60*/  PRMT R70, R72.reuse, 0x5410, R73.reuse ;  /* 0x0000541048467816 */ /* 0x140fe40000000049 */
[----:B------:R-:W-:Y:S01]  /*0e70*/  PRMT R72, R72, 0x7632, R73 ;  /* 0x0000763248487816 */ /* 0x000fe20000000049 */
[----:B--2---:R-:W-:Y:S01]  /*0e80*/  HMMA.16816.F32 R64, R80, R2, R64 ;  /* 0x000000025040723c */ /* 0x004fe20000001840 */
[----:B------:R-:W-:-:S02]  /*0e90*/  PRMT R71, R90, 0x5410, R91 ;  /* 0x000054105a477816 */ /* 0x000fc4000000005b */
[----:B------:R-:W-:-:S05]  /*0ea0*/  PRMT R73, R90, 0x7632, R91 ;  /* 0x000076325a497816 */ /* 0x000fca000000005b */
[C---:B------:R-:W-:Y:S08]  /*0eb0*/  HMMA.16816.F32 R60, R80.reuse, R68, R60 ;  /* 0x00000044503c723c */ /* 0x040ff0000000183c */
[C---:B------:R-:W-:Y:S08]  /*0ec0*/  HMMA.16816.F32 R56, R80.reuse, R70, R56 ;  /* 0x000000465038723c */ /* 0x040ff00000001838 */
[----:B------:R-:W-:Y:S01]  /*0ed0*/  HMMA.16816.F32 R52, R80, R72, R52 ;  /* 0x000000485034723c */ /* 0x000fe20000001834 */
[----:B------:R-:W-:Y:S01]  /*0ee0*/  IMAD.MOV.U32 R80, RZ, RZ, R86 ;  /* 0x000000ffff507224 */ /* 0x000fe200078e0056 */
[----:B------:R-:W-:Y:S01]  /*0ef0*/  MOV R81, R87 ;  /* 0x0000005700517202 */ /* 0x000fe20000000f00 */
[----:B------:R-:W-:-:S02]  /*0f00*/  IMAD.MOV.U32 R82, RZ, RZ, R88 ;  /* 0x000000ffff527224 */ /* 0x000fc400078e0058 */
[----:B------:R-:W-:-:S07]  /*0f10*/  IMAD.MOV.U32 R83, RZ, RZ, R89 ;  /* 0x000000ffff537224 */ /* 0x000fce00078e0059 */
[C---:B------:R-:W-:Y:S08]  /*0f20*/  HMMA.16816.F32 R48, R80.reuse, R2, R48 ;  /* 0x000000025030723c */ /* 0x040ff00000001830 */
[C---:B------:R-:W-:Y:S08]  /*0f30*/  HMMA.16816.F32 R44, R80.reuse, R68, R44 ;  /* 0x00000044502c723c */ /* 0x040ff0000000182c */
[C---:B------:R-:W-:Y:S08]  /*0f40*/  HMMA.16816.F32 R40, R80.reuse, R70, R40 ;  /* 0x000000465028723c */ /* 0x040ff00000001828 */
[----:B------:R-:W-:Y:S01]  /*0f50*/  HMMA.16816.F32 R36, R80, R72, R36 ;  /* 0x000000485024723c */ /* 0x000fe20000001824 */
[----:B------:R-:W-:Y:S01]  /*0f60*/  IMAD.MOV.U32 R80, RZ, RZ, R85 ;  /* 0x000000ffff507224 */ /* 0x000fe200078e0055 */
[----:B------:R-:W-:Y:S01]  /*0f70*/  MOV R81, R84 ;  /* 0x0000005400517202 */ /* 0x000fe20000000f00 */
[----:B---3--:R-:W-:-:S02]  /*0f80*/  IMAD.MOV.U32 R82, RZ, RZ, R79 ;  /* 0x000000ffff527224 */ /* 0x008fc400078e004f */
[----:B----4-:R-:W-:-:S07]  /*0f90*/  IMAD.MOV.U32 R83, RZ, RZ, R78 ;  /* 0x000000ffff537224 */ /* 0x010fce00078e004e */
[C---:B------:R-:W-:Y:S08]  /*0fa0*/  HMMA.16816.F32 R32, R80.reuse, R2, R32 ;  /* 0x000000025020723c */ /* 0x040ff00000001820 */
[C---:B------:R-:W-:Y:S08]  /*0fb0*/  HMMA.16816.F32 R28, R80.reuse, R68, R28 ;  /* 0x00000044501c723c */ /* 0x040ff0000000181c */
[C---:B------:R-:W-:Y:S08]  /*0fc0*/  HMMA.16816.F32 R24, R80.reuse, R70, R24 ;  /* 0x000000465018723c */ /* 0x040ff00000001818 */
[----:B------:R-:W-:Y:S01]  /*0fd0*/  HMMA.16816.F32 R20, R80, R72, R20 ;  /* 0x000000485014723c */ /* 0x000fe20000001814 */
[----:B-----5:R-:W-:Y:S01]  /*0fe0*/  IMAD.MOV.U32 R80, RZ, RZ, R76 ;  /* 0x000000ffff507224 */ /* 0x020fe200078e004c */
[----:B------:R-:W-:Y:S01]  /*0ff0*/  MOV R81, R75 ;  /* 0x0000004b00517202 */ /* 0x000fe20000000f00 */
[----:B------:R-:W-:-:S02]  /*1000*/  IMAD.MOV.U32 R82, RZ, RZ, R74 ;  /* 0x000000ffff527224 */ /* 0x000fc400078e004a */
[----:B------:R-:W-:-:S07]  /*1010*/  IMAD.MOV.U32 R83, RZ, RZ, R77 ;  /* 0x000000ffff537224 */ /* 0x000fce00078e004d */
[C---:B------:R-:W-:Y:S08]  /*1020*/  HMMA.16816.F32 R16, R80.reuse, R2, R16 ;  /* 0x000000025010723c */ /* 0x040ff00000001810 */
[C---:B------:R-:W-:Y:S08]  /*1030*/  HMMA.16816.F32 R12, R80.reuse, R68, R12 ;  /* 0x00000044500c723c */ /* 0x040ff0000000180c */
[C---:B------:R-:W-:Y:S08]  /*1040*/  HMMA.16816.F32 R8, R80.reuse, R70, R8 ;  /* 0x000000465008723c */ /* 0x040ff00000001808 */
[----:B------:R-:W-:Y:S01]  /*1050*/  HMMA.16816.F32 R4, R80, R72, R4 ;  /* 0x000000485004723c */ /* 0x000fe20000001804 */
[----:B------:R-:W-:-:S04]  /*1060*/  NOP ;  /* 0x0000000000007918 */ /* 0x000fc80000000000 */
[----:B------:R-:W-:-:S15]  /*1070*/  BRA.U !UP0, `(.L_x_1) ;  /* 0xfffffff108b87547 */ /* 0x000fde000b83ffff */
.L_x_0:
[----:B------:R-:W1:Y:S01]  /*1080*/  LDC.64 R72, c[0x0][0x398] ;  /* 0x0000e600ff487b82 */ /* 0x000e620000000a00 */
[--C-:B------:R-:W-:Y:S02]  /*1090*/  SHF.R.U32.HI R2, RZ, 0x5, R0.reuse ;  /* 0x00000005ff027819 */ /* 0x100fe40000011600 */
[----:B------:R-:W-:Y:S02]  /*10a0*/  SHF.R.U32.HI R3, RZ, 0x3, R0 ;  /* 0x00000003ff037819 */ /* 0x000fe40000011600 */
[----:B------:R-:W-:Y:S01]  /*10b0*/  LOP3.LUT R68, R0, 0x1f, RZ, 0xc0, !PT ;  /* 0x0000001f00447812 */ /* 0x000fe200078ec0ff */
[----:B------:R-:W-:Y:S01]  /*10c0*/  IMAD.SHL.U32 R2, R2, 0x10, RZ ;  /* 0x0000001002027824 */ /* 0x000fe200078e00ff */
[----:B------:R-:W-:Y:S01]  /*10d0*/  LOP3.LUT R3, R3, 0x10, RZ, 0xc0, !PT ;  /* 0x0000001003037812 */ /* 0x000fe200078ec0ff */
[----:B------:R-:W-:Y:S01]  /*10e0*/  IMAD.SHL.U32 R0, R0, 0x4, RZ ;  /* 0x0000000400007824 */ /* 0x000fe200078e00ff */
[----:B------:R-:W-:Y:S02]  /*10f0*/  SHF.R.U32.HI R68, RZ, 0x2, R68 ;  /* 0x00000002ff447819 */ /* 0x000fe40000011644 */
[----:B------:R-:W-:Y:S01]  /*1100*/  LOP3.LUT R2, R2, 0x30, RZ, 0xc0, !PT ;  /* 0x0000003002027812 */ /* 0x000fe200078ec0ff */
[----:B------:R-:W-:Y:S01]  /*1110*/  VIADD R3, R3, UR5 ;  /* 0x0000000503037c36 */ /* 0x000fe20008000000 */
[----:B------:R-:W-:-:S02]  /*1120*/  LOP3.LUT R0, R0, 0xc, RZ, 0xc0, !PT ;  /* 0x0000000c00007812 */ /* 0x000fc400078ec0ff */
[----:B------:R-:W-:Y:S01]  /*1130*/  IADD3 R70, PT, PT, R2, UR7, RZ ;  /* 0x0000000702467c10 */ /* 0x000fe2000fffe0ff */
[C---:B------:R-:W-:Y:S01]  /*1140*/  VIADD R69, R3.reuse, 0x20 ;  /* 0x0000002003457836 */ /* 0x040fe20000000000 */
[----:B------:R-:W-:-:S03]  /*1150*/  IADD3 R71, PT, PT, R3, 0x40, RZ ;  /* 0x0000004003477810 */ /* 0x000fc60007ffe0ff */
[C---:B------:R-:W-:Y:S01]  /*1160*/  VIADD R2, R70.reuse, 0x40 ;  /* 0x0000004046027836 */ /* 0x040fe20000000000 */
[-C--:B-1----:R-:W-:Y:S01]  /*1170*/  ISETP.GE.U32.AND P2, PT, R70, R73.reuse, PT ;  /* 0x000000494600720c */ /* 0x082fe20003f46070 */
[----:B------:R-:W-:-:S03]  /*1180*/  IMAD R76, R3, R73, RZ ;  /* 0x00000049034c7224 */ /* 0x000fc600078e02ff */
[-C--:B------:R-:W-:Y:S01]  /*1190*/  ISETP.GE.U32.AND P1, PT, R2, R73.reuse, PT ;  /* 0x000000490200720c */ /* 0x080fe20003f26070 */
[----:B------:R-:W-:Y:S01]  /*11a0*/  IMAD R68, R68, R73, R0 ;  /* 0x0000004944447224 */ /* 0x000fe200078e0200 */
[CC--:B------:R-:W-:Y:S02]  /*11b0*/  ISETP.GE.U32.OR P0, PT, R69.reuse, R72.reuse, P2 ;  /* 0x000000484500720c */ /* 0x0c0fe40001706470 */
[-C--:B------:R-:W-:Y:S01]  /*11c0*/  ISETP.GE.U32.OR P5, PT, R69, R72.reuse, P1 ;  /* 0x000000484500720c */ /* 0x080fe20000fa6470 */
[----:B------:R-:W-:Y:S01]  /*11d0*/  VIADD R69, R3, 0x60 ;  /* 0x0000006003457836 */ /* 0x000fe20000000000 */
[----:B------:R-:W-:Y:S01]  /*11e0*/  P2R R82, PR, RZ, 0x1 ;  /* 0x00000001ff527803 */ /* 0x000fe20000000000 */
[----:B------:R-:W-:Y:S01]  /*11f0*/  IMAD R0, R73, 0x8, R68 ;  /* 0x0000000849007824 */ /* 0x000fe200078e0244 */
[-C--:B------:R-:W-:Y:S02]  /*1200*/  ISETP.GE.U32.AND P0, PT, R3, R72.reuse, PT ;  /* 0x000000480300720c */ /* 0x080fe40003f06070 */
[----:B------:R-:W-:-:S02]  /*1210*/  ISETP.GE.U32.OR P4, PT, R71, R72, P2 ;  /* 0x000000484700720c */ /* 0x000fc40001786470 */
[-C--:B------:R-:W-:Y:S02]  /*1220*/  ISETP.GE.U32.OR P6, PT, R70, R73.reuse, P0 ;  /* 0x000000494600720c */ /* 0x080fe400007c6470 */
[-C--:B------:R-:W-:Y:S02]  /*1230*/  ISETP.GE.U32.OR P3, PT, R71, R72.reuse, P1 ;  /* 0x000000484700720c */ /* 0x080fe40000f66470 */
[CC--:B------:R-:W-:Y:S02]  /*1240*/  ISETP.GE.U32.OR P2, PT, R69.reuse, R72.reuse, P2 ;  /* 0x000000484500720c */ /* 0x0c0fe40001746470 */
[----:B------:R-:W-:Y:S01]  /*1250*/  ISETP.GE.U32.OR P1, PT, R69, R72, P1 ;  /* 0x000000484500720c */ /* 0x000fe20000f26470 */
[C---:B------:R-:W-:Y:S01]  /*1260*/  IMAD R69, R73.reuse, 0x40, R76 ;  /* 0x0000004049457824 */ /* 0x040fe200078e024c */
[----:B------:R-:W-:Y:S02]  /*1270*/  ISETP.GE.U32.OR P0, PT, R2, R73, P0 ;  /* 0x000000490200720c */ /* 0x000fe40000706470 */
[C---:B------:R-:W-:Y:S01]  /*1280*/  LEA R71, R73.reuse, R76, 0x5 ;  /* 0x0000004c49477211 */ /* 0x040fe200078e28ff */
[----:B------:R-:W-:-:S02]  /*1290*/  IMAD R3, R73, 0x20, R69 ;  /* 0x0000002049037824 */ /* 0x000fc400078e0245 */
[----:B------:R-:W-:Y:S08]  /*12a0*/  @P6 BRA `(.L_x_2) ;  /* 0x0000000000606947 */ /* 0x000ff00003800000 */
[----:B------:R-:W1:Y:S01]  /*12b0*/  LDC.64 R72, c[0x0][0x380] ;  /* 0x0000e000ff487b82 */ /* 0x000e620000000a00 */
[----:B------:R-:W-:-:S07]  /*12c0*/  IMAD.IADD R75, R70, 0x1, R76 ;  /* 0x00000001464b7824 */ /* 0x000fce00078e024c */
[----:B------:R-:W2:Y:S01]  /*12d0*/  LDC R83, c[0x0][0x3a4] ;  /* 0x0000e900ff537b82 */ /* 0x000ea20000000800 */
[----:B-1----:R-:W-:-:S04]  /*12e0*/  IMAD.WIDE.U32 R72, R75, 0x2, R72 ;  /* 0x000000024b487825 */ /* 0x002fc800078e0048 */
[----:B------:R-:W-:-:S04]  /*12f0*/  IMAD.WIDE R74, R68, 0x2, R72 ;  /* 0x00000002444a7825 */ /* 0x000fc800078e0248 */
[----:B------:R-:W-:Y:S01]  /*1300*/  IMAD.WIDE R72, R0, 0x2, R72 ;  /* 0x0000000200487825 */ /* 0x000fe200078e0248 */
[----:B0-----:R-:W2:Y:S04]  /*1310*/  LDG.E.64 R78, desc[UR16][R74.64] ;  /* 0x000000104a4e7981 */ /* 0x001ea8000c1e1b00 */
[----:B------:R-:W3:Y:S01]  /*1320*/  LDG.E.64 R80, desc[UR16][R72.64] ;  /* 0x0000001048507981 */ /* 0x000ee2000c1e1b00 */
[----:B------:R-:W-:Y:S01]  /*1330*/  F2FP.F16.F32.PACK_AB R77, R63, R62 ;  /* 0x0000003e3f4d723e */ /* 0x000fe200000000ff */
[----:B------:R-:W-:Y:S05]  /*1340*/  WARPSYNC.ALL ;  /* 0x0000000000007948 */ /* 0x000fea0003800000 */
[----:B------:R-:W-:-:S02]  /*1350*/  F2FP.F16.F32.PACK_AB R62, R61, R60 ;  /* 0x0000003c3d3e723e */ /* 0x000fc400000000ff */
[----:B------:R-:W-:Y:S02]  /*1360*/  F2FP.F16.F32.PACK_AB R64, R65, R64 ;  /* 0x000000404140723e */ /* 0x000fe400000000ff */
[----:B------:R-:W-:Y:S01]  /*1370*/  F2FP.F16.F32.PACK_AB R66, R67, R66 ;  /* 0x000000424342723e */ /* 0x000fe200000000ff */
[-C--:B--2---:R-:W-:Y:S02]  /*1380*/  HMUL2 R63, R79, R83.reuse.H1_H1 ;  /* 0x300000534f3f7232 */ /* 0x084fe40000000000 */
[-C--:B------:R-:W-:Y:S02]  /*1390*/  HMUL2 R60, R78, R83.reuse.H1_H1 ;  /* 0x300000534e3c7232 */ /* 0x080fe40000000000 */
[-C--:B---3--:R-:W-:Y:S02]  /*13a0*/  HMUL2 R65, R81, R83.reuse.H1_H1 ;  /* 0x3000005351417232 */ /* 0x088fe40000000000 */
[-C--:B------:R-:W-:Y:S02]  /*13b0*/  HMUL2 R61, R80, R83.reuse.H1_H1 ;  /* 0x30000053503d7232 */ /* 0x080fe40000000000 */
[----:B------:R-:W-:-:S02]  /*13c0*/  HFMA2 R63, R62, R83.H0_H0, R63 ;  /* 0x200000533e3f7231 */ /* 0x000fc4000000003f */
[-C--:B------:R-:W-:Y:S02]  /*13d0*/  HFMA2 R62, R64, R83.reuse.H0_H0, R60 ;  /* 0x20000053403e7231 */ /* 0x080fe4000000003c */
[-C--:B------:R-:W-:Y:S02]  /*13e0*/  HFMA2 R65, R77, R83.reuse.H0_H0, R65 ;  /* 0x200000534d417231 */ /* 0x080fe40000000041 */
[----:B------:R-:W-:Y:S01]  /*13f0*/  HFMA2 R64, R66, R83.H0_H0, R61 ;  /* 0x2000005342407231 */ /* 0x000fe2000000003d */
[----:B------:R1:W-:Y:S04]  /*1400*/  STG.E.64 desc[UR16][R74.64], R62 ;  /* 0x0000003e4a007986 */ /* 0x0003e8000c101b10 */
[----:B------:R1:W-:Y:S01]  /*1410*/  STG.E.64 desc[UR16][R72.64], R64 ;  /* 0x0000004048007986 */ /* 0x0003e2000c101b10 */
[----:B------:R-:W-:Y:S06]  /*1420*/  BAR.SYNC.DEFER_BLOCKING 0x0 ;  /* 0x0000000000007b1d */ /* 0x000fec0000010000 */
.L_x_2:
[----:B------:R-:W-:Y:S05]  /*1430*/  @P0 BRA `(.L_x_3) ;  /* 0x0000000000600947 */ /* 0x000fea0003800000 */
[----:B------:R-:W2:Y:S01]  /*1440*/  LDC.64 R60, c[0x0][0x380] ;  /* 0x0000e000ff3c7b82 */ /* 0x000ea20000000a00 */
[----:B-1----:R-:W-:-:S07]  /*1450*/  IADD3 R63, PT, PT, R76, R2, RZ ;  /* 0x000000024c3f7210 */ /* 0x002fce0007ffe0ff */
[----:B------:R-:W1:Y:S01]  /*1460*/  LDC R65, c[0x0][0x3a4] ;  /* 0x0000e900ff417b82 */ /* 0x000e620000000800 */
[----:B--2---:R-:W-:-:S04]  /*1470*/  IMAD.WIDE.U32 R60, R63, 0x2, R60 ;  /* 0x000000023f3c7825 */ /* 0x004fc800078e003c */
[----:B------:R-:W-:-:S04]  /*1480*/  IMAD.WIDE R62, R68, 0x2, R60 ;  /* 0x00000002443e7825 */ /* 0x000fc800078e023c */
[----:B------:R-:W-:Y:S01]  /*1490*/  IMAD.WIDE R60, R0, 0x2, R60 ;  /* 0x00000002003c7825 */ /* 0x000fe200078e023c */
[----:B0-----:R-:W1:Y:S04]  /*14a0*/  LDG.E.64 R66, desc[UR16][R62.64] ;  /* 0x000000103e427981 */ /* 0x001e68000c1e1b00 */
[----:B------:R-:W2:Y:S01]  /*14b0*/  LDG.E.64 R72, desc[UR16][R60.64] ;  /* 0x000000103c487981 */ /* 0x000ea2000c1e1b00 */
[----:B------:R-:W-:Y:S01]  /*14c0*/  F2FP.F16.F32.PACK_AB R64, R55, R54 ;  /* 0x000000363740723e */ /* 0x000fe200000000ff */
[----:B------:R-:W-:Y:S05]  /*14d0*/  WARPSYNC.ALL ;  /* 0x0000000000007948 */ /* 0x000fea0003800000 */
[----:B------:R-:W-:-:S02]  /*14e0*/  F2FP.F16.F32.PACK_AB R54, R53, R52 ;  /* 0x000000343536723e */ /* 0x000fc400000000ff */
[----:B------:R-:W-:Y:S02]  /*14f0*/  F2FP.F16.F32.PACK_AB R56, R57, R56 ;  /* 0x000000383938723e */ /* 0x000fe400000000ff */
[----:B------:R-:W-:Y:S01]  /*1500*/  F2FP.F16.F32.PACK_AB R58, R59, R58 ;  /* 0x0000003a3b3a723e */ /* 0x000fe200000000ff */
[-C--:B-1----:R-:W-:Y:S02]  /*1510*/  HMUL2 R55, R67, R65.reuse.H1_H1 ;  /* 0x3000004143377232 */ /* 0x082fe40000000000 */
[-C--:B------:R-:W-:Y:S02]  /*1520*/  HMUL2 R52, R66, R65.reuse.H1_H1 ;  /* 0x3000004142347232 */ /* 0x080fe40000000000 */
[-C--:B--2---:R-:W-:Y:S02]  /*1530*/  HMUL2 R57, R73, R65.reuse.H1_H1 ;  /* 0x3000004149397232 */ /* 0x084fe40000000000 */
        /* <DEDUP_REMOVED lines=8> */
.L_x_3:
[----:B------:R-:W-:-:S13]  /*15c0*/  ISETP.NE.AND P0, PT, R82, RZ, PT ;  /* 0x000000ff5200720c */ /* 0x000fda0003f05270 */
[----:B------:R-:W-:Y:S05]  /*15d0*/  @P0 BRA `(.L_x_4) ;  /* 0x0000000000600947 */ /* 0x000fea0003800000 */
[----:B------:R-:W3:Y:S01]  /*15e0*/  LDC.64 R52, c[0x0][0x380] ;  /* 0x0000e000ff347b82 */ /* 0x000ee20000000a00 */
[----:B--2---:R-:W-:-:S07]  /*15f0*/  IMAD.IADD R55, R70, 0x1, R71 ;  /* 0x0000000146377824 */ /* 0x004fce00078e0247 */
[----:B------:R-:W2:Y:S01]  /*1600*/  LDC R57, c[0x0][0x3a4] ;  /* 0x0000e900ff397b82 */ /* 0x000ea20000000800 */
[----:B---3--:R-:W-:-:S04]  /*1610*/  IMAD.WIDE.U32 R52, R55, 0x2, R52 ;  /* 0x0000000237347825 */ /* 0x008fc800078e0034 */
        /* <DEDUP_REMOVED lines=20> */
.L_x_4:
[----:B------:R-:W-:Y:S05]  /*1760*/  @P5 BRA `(.L_x_5) ;  /* 0x0000000000605947 */ /* 0x000fea0003800000 */
[----:B------:R-:W4:Y:S01]  /*1770*/  LDC.64 R44, c[0x0][0x380] ;  /* 0x0000e000ff2c7b82 */ /* 0x000f220000000a00 */
[----:B------:R-:W-:-:S07]  /*1780*/  IMAD.IADD R71, R2, 0x1, R71 ;  /* 0x0000000102477824 */ /* 0x000fce00078e0247 */
[----:B---3--:R-:W3:Y:S01]  /*1790*/  LDC R49, c[0x0][0x3a4] ;  /* 0x0000e900ff317b82 */ /* 0x008ee20000000800 */
[----:B----4-:R-:W-:-:S04]  /*17a0*/  IMAD.WIDE.U32 R44, R71, 0x2, R44 ;  /* 0x00000002472c7825 */ /* 0x010fc800078e002c */
[----:B------:R-:W-:-:S04]  /*17b0*/  IMAD.WIDE R46, R68, 0x2, R44 ;  /* 0x00000002442e7825 */ /* 0x000fc800078e022c */
[----:B------:R-:W-:Y:S01]  /*17c0*/  IMAD.WIDE R44, R0, 0x2, R44 ;  /* 0x00000002002c7825 */ /* 0x000fe200078e022c */
[----:B0-----:R-:W3:Y:S04]  /*17d0*/  LDG.E.64 R50, desc[UR16][R46.64] ;  /* 0x000000102e327981 */ /* 0x001ee8000c1e1b00 */
[----:B------:R-:W4:Y:S01]  /*17e0*/  LDG.E.64 R52, desc[UR16][R44.64] ;  /* 0x000000102c347981 */ /* 0x000f22000c1e1b00 */
[----:B------:R-:W-:Y:S01]  /*17f0*/  F2FP.F16.F32.PACK_AB R48, R39, R38 ;  /* 0x000000262730723e */ /* 0x000fe200000000ff */
[----:B------:R-:W-:Y:S05]  /*1800*/  WARPSYNC.ALL ;  /* 0x0000000000007948 */ /* 0x000fea0003800000 */
[----:B------:R-:W-:-:S02]  /*1810*/  F2FP.F16.F32.PACK_AB R38, R37, R36 ;  /* 0x000000242526723e */ /* 0x000fc400000000ff */
[----:B------:R-:W-:Y:S02]  /*1820*/  F2FP.F16.F32.PACK_AB R40, R41, R40 ;  /* 0x000000282928723e */ /* 0x000fe400000000ff */
[----:B------:R-:W-:Y:S01]  /*1830*/  F2FP.F16.F32.PACK_AB R42, R43, R42 ;  /* 0x0000002a2b2a723e */ /* 0x000fe200000000ff */
[-C--:B---3--:R-:W-:Y:S02]  /*1840*/  HMUL2 R39, R51, R49.reuse.H1_H1 ;  /* 0x3000003133277232 */ /* 0x088fe40000000000 */
[-C--:B------:R-:W-:Y:S02]  /*1850*/  HMUL2 R36, R50, R49.reuse.H1_H1 ;  /* 0x3000003132247232 */ /* 0x080fe40000000000 */
[-C--:B----4-:R-:W-:Y:S02]  /*1860*/  HMUL2 R41, R53, R49.reuse.H1_H1 ;  /* 0x3000003135297232 */ /* 0x090fe40000000000 */
        /* <DEDUP_REMOVED lines=8> */
.L_x_5:
[----:B------:R-:W-:Y:S05]  /*18f0*/  @P4 BRA `(.L_x_6) ;  /* 0x0000000000604947 */ /* 0x000fea0003800000 */
[----:B------:R-:W5:Y:S01]  /*1900*/  LDC.64 R36, c[0x0][0x380] ;  /* 0x0000e000ff247b82 */ /* 0x000f620000000a00 */
[----:B----4-:R-:W-:-:S07]  /*1910*/  IMAD.IADD R39, R70, 0x1, R69 ;  /* 0x0000000146277824 */ /* 0x010fce00078e0245 */
[----:B------:R-:W4:Y:S01]  /*1920*/  LDC R41, c[0x0][0x3a4] ;  /* 0x0000e900ff297b82 */ /* 0x000f220000000800 */
[----:B-----5:R-:W-:-:S04]  /*1930*/  IMAD.WIDE.U32 R36, R39, 0x2, R36 ;  /* 0x0000000227247825 */ /* 0x020fc800078e0024 */
[----:B------:R-:W-:-:S04]  /*1940*/  IMAD.WIDE R38, R68, 0x2, R36 ;  /* 0x0000000244267825 */ /* 0x000fc800078e0224 */
[----:B------:R-:W-:Y:S01]  /*1950*/  IMAD.WIDE R36, R0, 0x2, R36 ;  /* 0x0000000200247825 */ /* 0x000fe200078e0224 */
[----:B0-----:R-:W4:Y:S04]  /*1960*/  LDG.E.64 R42, desc[UR16][R38.64] ;  /* 0x00000010262a7981 */ /* 0x001f28000c1e1b00 */
[----:B------:R-:W5:Y:S01]  /*1970*/  LDG.E.64 R44, desc[UR16][R36.64] ;  /* 0x00000010242c7981 */ /* 0x000f62000c1e1b00 */
[----:B------:R-:W-:Y:S01]  /*1980*/  F2FP.F16.F32.PACK_AB R40, R31, R30 ;  /* 0x0000001e1f28723e */ /* 0x000fe200000000ff */
[----:B------:R-:W-:Y:S05]  /*1990*/  WARPSYNC.ALL ;  /* 0x0000000000007948 */ /* 0x000fea0003800000 */
[----:B------:R-:W-:-:S02]  /*19a0*/  F2FP.F16.F32.PACK_AB R30, R29, R28 ;  /* 0x0000001c1d1e723e */ /* 0x000fc400000000ff */
[----:B------:R-:W-:Y:S02]  /*19b0*/  F2FP.F16.F32.PACK_AB R32, R33, R32 ;  /* 0x000000202120723e */ /* 0x000fe400000000ff */
[----:B------:R-:W-:Y:S01]  /*19c0*/  F2FP.F16.F32.PACK_AB R34, R35, R34 ;  /* 0x000000222322723e */ /* 0x000fe200000000ff */
[-C--:B----4-:R-:W-:Y:S02]  /*19d0*/  HMUL2 R31, R43, R41.reuse.H1_H1 ;  /* 0x300000292b1f7232 */ /* 0x090fe40000000000 */
[-C--:B------:R-:W-:Y:S02]  /*19e0*/  HMUL2 R28, R42, R41.reuse.H1_H1 ;  /* 0x300000292a1c7232 */ /* 0x080fe40000000000 */
[-C--:B-----5:R-:W-:Y:S02]  /*19f0*/  HMUL2 R33, R45, R41.reuse.H1_H1 ;  /* 0x300000292d217232 */ /* 0x0a0fe40000000000 */
        /* <DEDUP_REMOVED lines=8> */
.L_x_6:
[----:B------:R-:W-:Y:S05]  /*1a80*/  @P3 BRA `(.L_x_7) ;  /* 0x0000000000603947 */ /* 0x000fea0003800000 */
[----:B------:R-:W5:Y:S01]  /*1a90*/  LDC.64 R28, c[0x0][0x380] ;  /* 0x0000e000ff1c7b82 */ /* 0x000f620000000a00 */
[----:B------:R-:W-:-:S07]  /*1aa0*/  IADD3 R69, PT, PT, R2, R69, RZ ;  /* 0x0000004502457210 */ /* 0x000fce0007ffe0ff */
[----:B0-----:R-:W0:Y:S01]  /*1ab0*/  LDC R33, c[0x0][0x3a4] ;  /* 0x0000e900ff217b82 */ /* 0x001e220000000800 */
[----:B-----5:R-:W-:-:S04]  /*1ac0*/  IMAD.WIDE.U32 R28, R69, 0x2, R28 ;  /* 0x00000002451c7825 */ /* 0x020fc800078e001c */
[----:B------:R-:W-:-:S04]  /*1ad0*/  IMAD.WIDE R30, R68, 0x2, R28 ;  /* 0x00000002441e7825 */ /* 0x000fc800078e021c */
[----:B------:R-:W-:Y:S01]  /*1ae0*/  IMAD.WIDE R28, R0, 0x2, R28 ;  /* 0x00000002001c7825 */ /* 0x000fe200078e021c */
[----:B------:R-:W0:Y:S04]  /*1af0*/  LDG.E.64 R34, desc[UR16][R30.64] ;  /* 0x000000101e227981 */ /* 0x000e28000c1e1b00 */
[----:B------:R-:W5:Y:S01]  /*1b00*/  LDG.E.64 R36, desc[UR16][R28.64] ;  /* 0x000000101c247981 */ /* 0x000f62000c1e1b00 */
[----:B------:R-:W-:Y:S01]  /*1b10*/  F2FP.F16.F32.PACK_AB R32, R23, R22 ;  /* 0x000000161720723e */ /* 0x000fe200000000ff */
[----:B------:R-:W-:Y:S05]  /*1b20*/  WARPSYNC.ALL ;  /* 0x0000000000007948 */ /* 0x000fea0003800000 */
[----:B------:R-:W-:-:S02]  /*1b30*/  F2FP.F16.F32.PACK_AB R22, R21, R20 ;  /* 0x000000141516723e */ /* 0x000fc400000000ff */
[----:B------:R-:W-:Y:S02]  /*1b40*/  F2FP.F16.F32.PACK_AB R24, R25, R24 ;  /* 0x000000181918723e */ /* 0x000fe400000000ff */
[----:B------:R-:W-:Y:S01]  /*1b50*/  F2FP.F16.F32.PACK_AB R26, R27, R26 ;  /* 0x0000001a1b1a723e */ /* 0x000fe200000000ff */
[-C--:B0-----:R-:W-:Y:S02]  /*1b60*/  HMUL2 R23, R35, R33.reuse.H1_H1 ;  /* 0x3000002123177232 */ /* 0x081fe40000000000 */
        /* <DEDUP_REMOVED lines=10> */
.L_x_7:
[----:B------:R-:W-:Y:S05]  /*1c10*/  @P2 BRA `(.L_x_8) ;  /* 0x0000000000602947 */ /* 0x000fea0003800000 */
[----:B------:R-:W5:Y:S01]  /*1c20*/  LDC.64 R20, c[0x0][0x380] ;  /* 0x0000e000ff147b82 */ /* 0x000f620000000a00 */
[----:B0-----:R-:W-:-:S07]  /*1c30*/  IMAD.IADD R23, R70, 0x1, R3 ;  /* 0x0000000146177824 */ /* 0x001fce00078e0203 */
[----:B------:R-:W0:Y:S01]  /*1c40*/  LDC R25, c[0x0][0x3a4] ;  /* 0x0000e900ff197b82 */ /* 0x000e220000000800 */
        /* <DEDUP_REMOVED lines=21> */
.L_x_8:
[----:B0-----:R-:W-:Y:S05]  /*1da0*/  @P1 EXIT ;  /* 0x000000000000194d */ /* 0x001fea0003800000 */
[----:B------:R-:W0:Y:S01]  /*1db0*/  LDC.64 R12, c[0x0][0x380] ;  /* 0x0000e000ff0c7b82 */ /* 0x000e220000000a00 */
[----:B------:R-:W-:-:S07]  /*1dc0*/  IMAD.IADD R3, R2, 0x1, R3 ;  /* 0x0000000102037824 */ /* 0x000fce00078e0203 */
[----:B------:R-:W5:Y:S01]  /*1dd0*/  LDC R16, c[0x0][0x3a4] ;  /* 0x0000e900ff107b82 */ /* 0x000f620000000800 */
[----:B0-----:R-:W-:-:S04]  /*1de0*/  IMAD.WIDE.U32 R2, R3, 0x2, R12 ;  /* 0x0000000203027825 */ /* 0x001fc800078e000c */
[----:B------:R-:W-:-:S04]  /*1df0*/  IMAD.WIDE R68, R68, 0x2, R2 ;  /* 0x0000000244447825 */ /* 0x000fc800078e0202 */
[----:B------:R-:W-:Y:S01]  /*1e00*/  IMAD.WIDE R2, R0, 0x2, R2 ;  /* 0x0000000200027825 */ /* 0x000fe200078e0202 */
[----:B------:R-:W5:Y:S04]  /*1e10*/  LDG.E.64 R12, desc[UR16][R68.64] ;  /* 0x00000010440c7981 */ /* 0x000f68000c1e1b00 */
[----:B------:R-:W2:Y:S01]  /*1e20*/  LDG.E.64 R14, desc[UR16][R2.64] ;  /* 0x00000010020e7981 */ /* 0x000ea2000c1e1b00 */
[----:B------:R-:W-:Y:S01]  /*1e30*/  F2FP.F16.F32.PACK_AB R7, R7, R6 ;  /* 0x000000060707723e */ /* 0x000fe200000000ff */
[----:B------:R-:W-:Y:S05]  /*1e40*/  WARPSYNC.ALL ;  /* 0x0000000000007948 */ /* 0x000fea0003800000 */
[----:B------:R-:W-:-:S02]  /*1e50*/  F2FP.F16.F32.PACK_AB R0, R5, R4 ;  /* 0x000000040500723e */ /* 0x000fc400000000ff */
[----:B------:R-:W-:Y:S02]  /*1e60*/  F2FP.F16.F32.PACK_AB R8, R9, R8 ;  /* 0x000000080908723e */ /* 0x000fe400000000ff */
[----:B------:R-:W-:Y:S01]  /*1e70*/  F2FP.F16.F32.PACK_AB R10, R11, R10 ;  /* 0x0000000a0b0a723e */ /* 0x000fe200000000ff */
[-C--:B-----5:R-:W-:Y:S02]  /*1e80*/  HMUL2 R6, R13, R16.reuse.H1_H1 ;  /* 0x300000100d067232 */ /* 0x0a0fe40000000000 */
[-C--:B------:R-:W-:Y:S02]  /*1e90*/  HMUL2 R4, R12, R16.reuse.H1_H1 ;  /* 0x300000100c047232 */ /* 0x080fe40000000000 */
[-C--:B--2---:R-:W-:Y:S02]  /*1ea0*/  HMUL2 R9, R15, R16.reuse.H1_H1 ;  /* 0x300000100f097232 */ /* 0x084fe40000000000 */
[-C--:B------:R-:W-:Y:S02]  /*1eb0*/  HMUL2 R5, R14, R16.reuse.H1_H1 ;  /* 0x300000100e057232 */ /* 0x080fe40000000000 */
[----:B------:R-:W-:-:S02]  /*1ec0*/  HFMA2 R13, R0, R16.H0_H0, R6 ;  /* 0x20000010000d7231 */ /* 0x000fc40000000006 */
[-C--:B------:R-:W-:Y:S02]  /*1ed0*/  HFMA2 R12, R8, R16.reuse.H0_H0, R4 ;  /* 0x20000010080c7231 */ /* 0x080fe40000000004 */
[-C--:B------:R-:W-:Y:S02]  /*1ee0*/  HFMA2 R7, R7, R16.reuse.H0_H0, R9 ;  /* 0x2000001007077231 */ /* 0x080fe40000000009 */
[----:B------:R-:W-:Y:S01]  /*1ef0*/  HFMA2 R6, R10, R16.H0_H0, R5 ;  /* 0x200000100a067231 */ /* 0x000fe20000000005 */
[----:B------:R-:W-:Y:S04]  /*1f00*/  STG.E.64 desc[UR16][R68.64], R12 ;  /* 0x0000000c44007986 */ /* 0x000fe8000c101b10 */
[----:B------:R-:W-:Y:S01]  /*1f10*/  STG.E.64 desc[UR16][R2.64], R6 ;  /* 0x0000000602007986 */ /* 0x000fe2000c101b10 */
[----:B------:R-:W-:Y:S06]  /*1f20*/  BAR.SYNC.DEFER_BLOCKING 0x0 ;  /* 0x0000000000007b1d */ /* 0x000fec0000010000 */
[----:B------:R-:W-:Y:S05]  /*1f30*/  EXIT ;  /* 0x000000000000794d */ /* 0x000fea0003800000 */
.L_x_9:
[----:B------:R-:W-:-:S00]  /*1f40*/  BRA `(.L_x_9) ;  /* 0xfffffffc00fc7947 */ /* 0x000fc0000383ffff */
[----:B------:R-:W-:-:S00]  /*1f50*/  NOP ;  /* 0x0000000000007918 */ /* 0x000fc00000000000 */
        /* <DEDUP_REMOVED lines=10> */
.L_x_16:


//--------------------- .text._Z20gemm_cuda_ref_kernelI6__halfEvPT_PKS1_S4_iiiS1_S1_ --------------------------
	.section	.text._Z20gemm_cuda_ref_kernelI6__halfEvPT_PKS1_S4_iiiS1_S1_,"ax",@progbits
	.align	128
        .global         _Z20gemm_cuda_ref_kernelI6__halfEvPT_PKS1_S4_iiiS1_S1_
        .type           _Z20gemm_cuda_ref_kernelI6__halfEvPT_PKS1_S4_iiiS1_S1_,@function
        .size           _Z20gemm_cuda_ref_kernelI6__halfEvPT_PKS1_S4_iiiS1_S1_,(.L_x_17 - _Z20gemm_cuda_ref_kernelI6__halfEvPT_PKS1_S4_iiiS1_S1_)
        .other          _Z20gemm_cuda_ref_kernelI6__halfEvPT_PKS1_S4_iiiS1_S1_,@"STO_CUDA_ENTRY STV_DEFAULT"
_Z20gemm_cuda_ref_kernelI6__halfEvPT_PKS1_S4_iiiS1_S1_:
.text._Z20gemm_cuda_ref_kernelI6__halfEvPT_PKS1_S4_iiiS1_S1_:
[----:B------:R-:W-:Y:S01]  /*0000*/  LDC R1, c[0x0][0x37c] ;  /* 0x0000df00ff017b82 */ /* 0x000fe20000000800 */
[----:B------:R-:W0:Y:S07]  /*0010*/  S2R R9, SR_CTAID.X ;  /* 0x0000000000097919 */ /* 0x000e2e0000002500 */
[----:B------:R-:W1:Y:S01]  /*0020*/  LDC.64 R4, c[0x0][0x398] ;  /* 0x0000e600ff047b82 */ /* 0x000e620000000a00 */
[----:B------:R-:W0:Y:S01]  /*0030*/  S2R R8, SR_TID.X ;  /* 0x0000000000087919 */ /* 0x000e220000002100 */
[----:B------:R-:W2:Y:S01]  /*0040*/  S2R R3, SR_CTAID.Y ;  /* 0x0000000000037919 */ /* 0x000ea20000002600 */
[----:B------:R-:W2:Y:S01]  /*0050*/  S2R R2, SR_TID.Y ;  /* 0x0000000000027919 */ /* 0x000ea20000002200 */
[----:B0-----:R-:W-:-:S04]  /*0060*/  LEA R0, R9, R8, 0x5 ;  /* 0x0000000809007211 */ /* 0x001fc800078e28ff */
[----:B-1----:R-:W-:Y:S02]  /*0070*/  ISETP.GE.U32.AND P0, PT, R0, R5, PT ;  /* 0x000000050000720c */ /* 0x002fe40003f06070 */
[----:B--2---:R-:W-:-:S04]  /*0080*/  LEA R3, R3, R2, 0x5 ;  /* 0x0000000203037211 */ /* 0x004fc800078e28ff */
[----:B------:R-:W-:-:S13]  /*0090*/  ISETP.GE.U32.OR P0, PT, R3, R4, P0 ;  /* 0x000000040300720c */ /* 0x000fda0000706470 */
[----:B------:R-:W-:Y:S05]  /*00a0*/  @P0 EXIT ;  /* 0x000000000000094d */ /* 0x000fea0003800000 */
[----:B------:R-:W0:Y:S01]  /*00b0*/  LDC R2, c[0x0][0x3a0] ;  /* 0x0000e800ff027b82 */ /* 0x000e220000000800 */
[----:B------:R-:W1:Y:S01]  /*00c0*/  LDCU.64 UR4, c[0x0][0x358] ;  /* 0x00006b00ff0477ac */ /* 0x000e620008000a00 */
[----:B------:R-:W-:Y:S01]  /*00d0*/  HFMA2 R24, -RZ, RZ, 0, 0 ;  /* 0x00000000ff187431 */ /* 0x000fe200000001ff */
[----:B0-----:R-:W-:-:S13]  /*00e0*/  ISETP.GE.AND P0, PT, R2, 0x1, PT ;  /* 0x000000010200780c */ /* 0x001fda0003f06270 */
[----:B-1----:R-:W-:Y:S05]  /*00f0*/  @!P0 BRA `(.L_x_10) ;  /* 0x0000000800c88947 */ /* 0x002fea0003800000 */
[C---:B------:R-:W-:Y:S02]  /*0100*/  ISETP.GE.U32.AND P1, PT, R2.reuse, 0x8, PT ;  /* 0x000000080200780c */ /* 0x040fe40003f26070 */
[----:B------:R-:W-:Y:S02]  /*0110*/  LOP3.LUT R6, R2, 0x7, RZ, 0xc0, !PT ;  /* 0x0000000702067812 */ /* 0x000fe400078ec0ff */
[----:B------:R-:W-:Y:S02]  /*0120*/  MOV R24, RZ ;  /* 0x000000ff00187202 */ /* 0x000fe40000000f00 */
[----:B------:R-:W-:Y:S02]  /*0130*/  ISETP.NE.AND P0, PT, R6, RZ, PT ;  /* 0x000000ff0600720c */ /* 0x000fe40003f05270 */
[----:B------:R-:W-:-:S05]  /*0140*/  MOV R7, RZ ;  /* 0x000000ff00077202 */ /* 0x000fca0000000f00 */
[----:B------:R-:W-:Y:S06]  /*0150*/  @!P1 BRA `(.L_x_11) ;  /* 0x0000000400689947 */ /* 0x000fec0003800000 */
[----:B------:R-:W-:Y:S01]  /*0160*/  IADD3 R4, PT, PT, R8, R5, RZ ;  /* 0x0000000508047210 */ /* 0x000fe20007ffe0ff */
[C-C-:B------:R-:W-:Y:S01]  /*0170*/  IMAD R8, R5.reuse, 0x3, R0.reuse ;  /* 0x0000000305087824 */ /* 0x140fe200078e0200 */
[----:B------:R-:W-:Y:S01]  /*0180*/  LOP3.LUT R7, R2, 0x7ffffff8, RZ, 0xc0, !PT ;  /* 0x7ffffff802077812 */ /* 0x000fe200078ec0ff */
[--C-:B------:R-:W-:Y:S01]  /*0190*/  IMAD R14, R5, 0x5, R0.reuse ;  /* 0x00000005050e7824 */ /* 0x100fe200078e0200 */
[----:B------:R-:W-:Y:S01]  /*01a0*/  LEA R4, R9, R4, 0x5 ;  /* 0x0000000409047211 */ /* 0x000fe200078e28ff */
[C-C-:B------:R-:W-:Y:S01]  /*01b0*/  IMAD R9, R5.reuse, 0x6, R0.reuse ;  /* 0x0000000605097824 */ /* 0x140fe200078e0200 */
[CC--:B------:R-:W-:Y:S01]  /*01c0*/  LEA R10, R5.reuse, R0.reuse, 0x1 ;  /* 0x00000000050a7211 */ /* 0x0c0fe200078e08ff */
[C---:B------:R-:W-:Y:S01]  /*01d0*/  IMAD R11, R5.reuse, 0x7, R0 ;  /* 0x00000007050b7824 */ /* 0x040fe200078e0200 */
[----:B------:R-:W-:Y:S01]  /*01e0*/  LEA R12, R5, R0, 0x2 ;  /* 0x00000000050c7211 */ /* 0x000fe200078e10ff */
[----:B------:R-:W-:Y:S01]  /*01f0*/  IMAD R15, R3, R2, 0x3 ;  /* 0x00000003030f7424 */ /* 0x000fe200078e0202 */
[----:B------:R-:W-:-:S02]  /*0200*/  MOV R24, RZ ;  /* 0x000000ff00187202 */ /* 0x000fc40000000f00 */
[----:B------:R-:W-:Y:S02]  /*0210*/  MOV R13, R0 ;  /* 0x00000000000d7202 */ /* 0x000fe40000000f00 */
[----:B------:R-:W-:-:S07]  /*0220*/  IADD3 R25, PT, PT, -R7, RZ, RZ ;  /* 0x000000ff07197210 */ /* 0x000fce0007ffe1ff */
.L_x_12:
[----:B------:R-:W0:Y:S01]  /*0230*/  LDC.64 R20, c[0x0][0x388] ;  /* 0x0000e200ff147b82 */ /* 0x000e220000000a00 */
[----:B------:R-:W-:-:S07]  /*0240*/  IADD3 R29, PT, PT, R15, -0x3, RZ ;  /* 0xfffffffd0f1d7810 */ /* 0x000fce0007ffe0ff */
[----:B------:R-:W1:Y:S01]  /*0250*/  LDC.64 R16, c[0x0][0x390] ;  /* 0x0000e400ff107b82 */ /* 0x000e620000000a00 */
[----:B0-----:R-:W-:-:S06]  /*0260*/  IMAD.WIDE.U32 R28, R29, 0x2, R20 ;  /* 0x000000021d1c7825 */ /* 0x001fcc00078e0014 */
[----:B------:R-:W2:Y:S01]  /*0270*/  LDG.E.U16 R28, desc[UR4][R28.64] ;  /* 0x000000041c1c7981 */ /* 0x000ea2000c1e1500 */
[----:B-1----:R-:W-:-:S06]  /*0280*/  IMAD.WIDE.U32 R26, R13, 0x2, R16 ;  /* 0x000000020d1a7825 */ /* 0x002fcc00078e0010 */
[----:B------:R0:W3:Y:S01]  /*0290*/  LDG.E.U16 R26, desc[UR4][R26.64] ;  /* 0x000000041a1a7981 */ /* 0x0000e2000c1e1500 */
[C---:B------:R-:W-:Y:S02]  /*02a0*/  IADD3 R23, PT, PT, R15.reuse, -0x2, RZ ;  /* 0xfffffffe0f177810 */ /* 0x040fe40007ffe0ff */
[----:B0-----:R-:W-:Y:S01]  /*02b0*/  IADD3 R27, PT, PT, R15, -0x1, RZ ;  /* 0xffffffff0f1b7810 */ /* 0x001fe20007ffe0ff */
[----:B--2---:R-:W-:Y:S02]  /*02c0*/  HADD2.F32 R19, -RZ, R28.H0_H0 ;  /* 0x2000001cff137230 */ /* 0x004fe40000004100 */
[----:B---3--:R-:W-:-:S05]  /*02d0*/  HADD2.F32 R18, -RZ, R26.H0_H0 ;  /* 0x2000001aff127230 */ /* 0x008fca0000004100 */
[----:B------:R-:W-:Y:S01]  /*02e0*/  FFMA R24, R19, R18, R24 ;  /* 0x0000001213187223 */ /* 0x000fe20000000018 */
[----:B------:R-:W-:-:S04]  /*02f0*/  IMAD.WIDE.U32 R18, R23, 0x2, R20 ;  /* 0x0000000217127825 */ /* 0x000fc800078e0014 */
[--C-:B------:R-:W-:Y:S01]  /*0300*/  IMAD.WIDE.U32 R22, R4, 0x2, R16.reuse ;  /* 0x0000000204167825 */ /* 0x100fe200078e0010 */
[----:B------:R0:W2:Y:S03]  /*0310*/  LDG.E.U16 R26, desc[UR4][R18.64] ;  /* 0x00000004121a7981 */ /* 0x0000a6000c1e1500 */
[----:B------:R-:W-:Y:S02]  /*0320*/  IMAD.WIDE.U32 R28, R10, 0x2, R16 ;  /* 0x000000020a1c7825 */ /* 0x000fe400078e0010 */
[----:B------:R-:W3:Y:S04]  /*0330*/  LDG.E.U16 R22, desc[UR4][R22.64] ;  /* 0x0000000416167981 */ /* 0x000ee8000c1e1500 */
[----:B------:R-:W4:Y:S01]  /*0340*/  LDG.E.U16 R28, desc[UR4][R28.64] ;  /* 0x000000041c1c7981 */ /* 0x000f22000c1e1500 */
[----:B0-----:R-:W-:-:S05]  /*0350*/  IMAD.WIDE.U32 R18, R27, 0x2, R20 ;  /* 0x000000021b127825 */ /* 0x001fca00078e0014 */
[----:B------:R0:W5:Y:S02]  /*0360*/  LDG.E.U16 R27, desc[UR4][R18.64] ;  /* 0x00000004121b7981 */ /* 0x000164000c1e1500 */
[----:B0-----:R-:W-:-:S05]  /*0370*/  IADD3 R19, PT, PT, R15, 0x1, RZ ;  /* 0x000000010f137810 */ /* 0x001fca0007ffe0ff */
[----:B------:R-:W-:-:S06]  /*0380*/  IMAD.WIDE.U32 R18, R19, 0x2, R20 ;  /* 0x0000000213127825 */ /* 0x000fcc00078e0014 */
[----:B------:R-:W5:Y:S01]  /*0390*/  LDG.E.U16 R18, desc[UR4][R18.64] ;  /* 0x0000000412127981 */ /* 0x000f62000c1e1500 */
[----:B--2---:R-:W-:Y:S02]  /*03a0*/  HADD2.F32 R26, -RZ, R26.H0_H0 ;  /* 0x2000001aff1a7230 */ /* 0x004fe40000004100 */
[----:B---3--:R-:W-:-:S05]  /*03b0*/  HADD2.F32 R23, -RZ, R22.H0_H0 ;  /* 0x20000016ff177230 */ /* 0x008fca0000004100 */
[----:B------:R-:W-:Y:S01]  /*03c0*/  FFMA R24, R26, R23, R24 ;  /* 0x000000171a187223 */ /* 0x000fe20000000018 */
[----:B----4-:R-:W-:Y:S02]  /*03d0*/  HADD2.F32 R26, -RZ, R28.H0_H0 ;  /* 0x2000001cff1a7230 */ /* 0x010fe40000004100 */
[----:B-----5:R-:W-:Y:S02]  /*03e0*/  HADD2.F32 R27, -RZ, R27.H0_H0 ;  /* 0x2000001bff1b7230 */ /* 0x020fe40000004100 */
[----:B------:R-:W-:-:S04]  /*03f0*/  IMAD.WIDE.U32 R22, R8, 0x2, R16 ;  /* 0x0000000208167825 */ /* 0x000fc800078e0010 */
[----:B------:R-:W-:Y:S01]  /*0400*/  FFMA R24, R27, R26, R24 ;  /* 0x0000001a1b187223 */ /* 0x000fe20000000018 */
[----:B------:R-:W-:Y:S01]  /*0410*/  IMAD.WIDE.U32 R26, R15, 0x2, R20 ;  /* 0x000000020f1a7825 */ /* 0x000fe200078e0014 */
[----:B------:R0:W2:Y:S05]  /*0420*/  LDG.E.U16 R28, desc[UR4][R22.64] ;  /* 0x00000004161c7981 */ /* 0x0000aa000c1e1500 */
[----:B------:R1:W3:Y:S01]  /*0430*/  LDG.E.U16 R26, desc[UR4][R26.64] ;  /* 0x000000041a1a7981 */ /* 0x0002e2000c1e1500 */
[----:B0-----:R-:W-:-:S06]  /*0440*/  IMAD.WIDE.U32 R22, R12, 0x2, R16 ;  /* 0x000000020c167825 */ /* 0x001fcc00078e0010 */
[----:B------:R0:W4:Y:S01]  /*0450*/  LDG.E.U16 R22, desc[UR4][R22.64] ;  /* 0x0000000416167981 */ /* 0x000122000c1e1500 */
[C---:B-1----:R-:W-:Y:S02]  /*0460*/  IADD3 R27, PT, PT, R15.reuse, 0x2, RZ ;  /* 0x000000020f1b7810 */ /* 0x042fe40007ffe0ff */
[----:B0-----:R-:W-:Y:S01]  /*0470*/  IADD3 R23, PT, PT, R15, 0x4, RZ ;  /* 0x000000040f177810 */ /* 0x001fe20007ffe0ff */
[----:B--2---:R-:W-:Y:S02]  /*0480*/  HADD2.F32 R28, -RZ, R28.H0_H0 ;  /* 0x2000001cff1c7230 */ /* 0x004fe40000004100 */
[----:B---3--:R-:W-:-:S05]  /*0490*/  HADD2.F32 R29, -RZ, R26.H0_H0 ;  /* 0x2000001aff1d7230 */ /* 0x008fca0000004100 */
[----:B------:R-:W-:Y:S01]  /*04a0*/  FFMA R24, R29, R28, R24 ;  /* 0x0000001c1d187223 */ /* 0x000fe20000000018 */
[----:B------:R-:W-:Y:S02]  /*04b0*/  HADD2.F32 R29, -RZ, R18.H0_H0 ;  /* 0x20000012ff1d7230 */ /* 0x000fe40000004100 */
[----:B------:R-:W-:-:S04]  /*04c0*/  IMAD.WIDE.U32 R18, R27, 0x2, R20 ;  /* 0x000000021b127825 */ /* 0x000fc800078e0014 */
[----:B----4-:R-:W-:Y:S01]  /*04d0*/  HADD2.F32 R26, -RZ, R22.H0_H0 ;  /* 0x20000016ff1a7230 */ /* 0x010fe20000004100 */
[----:B------:R-:W-:-:S04]  /*04e0*/  IADD3 R28, PT, PT, R15, 0x3, RZ ;  /* 0x000000030f1c7810 */ /* 0x000fc80007ffe0ff */
[----:B------:R-:W-:Y:S02]  /*04f0*/  FFMA R26, R29, R26, R24 ;  /* 0x0000001a1d1a7223 */ /* 0x000fe40000000018 */
[----:B------:R0:W2:Y:S01]  /*0500*/  LDG.E.U16 R24, desc[UR4][R18.64] ;  /* 0x0000000412187981 */ /* 0x0000a2000c1e1500 */
[----:B------:R-:W-:-:S04]  /*0510*/  IMAD.WIDE.U32 R28, R28, 0x2, R20 ;  /* 0x000000021c1c7825 */ /* 0x000fc800078e0014 */
[----:B------:R-:W-:Y:S01]  /*0520*/  IMAD.WIDE.U32 R20, R23, 0x2, R20 ;  /* 0x0000000217147825 */ /* 0x000fe200078e0014 */
[----:B------:R-:W3:Y:S03]  /*0530*/  LDG.E.U16 R27, desc[UR4][R28.64] ;  /* 0x000000041c1b7981 */ /* 0x000ee6000c1e1500 */
[--C-:B0-----:R-:W-:Y:S02]  /*0540*/  IMAD.WIDE.U32 R18, R14, 0x2, R16.reuse ;  /* 0x000000020e127825 */ /* 0x101fe400078e0010 */
[----:B------:R-:W4:Y:S02]  /*0550*/  LDG.E.U16 R20, desc[UR4][R20.64] ;  /* 0x0000000414147981 */ /* 0x000f24000c1e1500 */
[--C-:B------:R-:W-:Y:S02]  /*0560*/  IMAD.WIDE.U32 R22, R9, 0x2, R16.reuse ;  /* 0x0000000209167825 */ /* 0x100fe400078e0010 */
[----:B------:R-:W5:Y:S02]  /*0570*/  LDG.E.U16 R18, desc[UR4][R18.64] ;  /* 0x0000000412127981 */ /* 0x000f64000c1e1500 */
[----:B------:R-:W-:-:S02]  /*0580*/  IMAD.WIDE.U32 R16, R11, 0x2, R16 ;  /* 0x000000020b107825 */ /* 0x000fc400078e0010 */
[----:B------:R-:W4:Y:S04]  /*0590*/  LDG.E.U16 R22, desc[UR4][R22.64] ;  /* 0x0000000416167981 */ /* 0x000f28000c1e1500 */
[----:B------:R-:W4:Y:S01]  /*05a0*/  LDG.E.U16 R16, desc[UR4][R16.64] ;  /* 0x0000000410107981 */ /* 0x000f22000c1e1500 */
[----:B------:R-:W-:-:S04]  /*05b0*/  IADD3 R25, PT, PT, R25, 0x8, RZ ;  /* 0x0000000819197810 */ /* 0x000fc80007ffe0ff */
[----:B------:R-:W-:Y:S02]  /*05c0*/  ISETP.NE.AND P1, PT, R25, RZ, PT ;  /* 0x000000ff1900720c */ /* 0x000fe40003f25270 */
[----:B------:R-:W-:Y:S02]  /*05d0*/  IADD3 R15, PT, PT, R15, 0x8, RZ ;  /* 0x000000080f0f7810 */ /* 0x000fe40007ffe0ff */
[C---:B------:R-:W-:Y:S02]  /*05e0*/  LEA R4, R5.reuse, R4, 0x3 ;  /* 0x0000000405047211 */ /* 0x040fe400078e18ff */
[C---:B------:R-:W-:Y:S02]  /*05f0*/  LEA R10, R5.reuse, R10, 0x3 ;  /* 0x0000000a050a7211 */ /* 0x040fe400078e18ff */
[C---:B------:R-:W-:Y:S02]  /*0600*/  LEA R8, R5.reuse, R8, 0x3 ;  /* 0x0000000805087211 */ /* 0x040fe400078e18ff */
[----:B------:R-:W-:-:S02]  /*0610*/  LEA R12, R5, R12, 0x3 ;  /* 0x0000000c050c7211 */ /* 0x000fc400078e18ff */
[C---:B------:R-:W-:Y:S02]  /*0620*/  LEA R14, R5.reuse, R14, 0x3 ;  /* 0x0000000e050e7211 */ /* 0x040fe400078e18ff */
[C---:B------:R-:W-:Y:S02]  /*0630*/  LEA R9, R5.reuse, R9, 0x3 ;  /* 0x0000000905097211 */ /* 0x040fe400078e18ff */
[C---:B------:R-:W-:Y:S02]  /*0640*/  LEA R11, R5.reuse, R11, 0x3 ;  /* 0x0000000b050b7211 */ /* 0x040fe400078e18ff */
[----:B------:R-:W-:Y:S01]  /*0650*/  LEA R13, R5, R13, 0x3 ;  /* 0x0000000d050d7211 */ /* 0x000fe200078e18ff */
[----:B--2---:R-:W-:Y:S02]  /*0660*/  HADD2.F32 R24, -RZ, R24.H0_H0 ;  /* 0x20000018ff187230 */ /* 0x004fe40000004100 */
[----:B---3--:R-:W-:Y:S02]  /*0670*/  HADD2.F32 R27, -RZ, R27.H0_H0 ;  /* 0x2000001bff1b7230 */ /* 0x008fe40000004100 */
[----:B-----5:R-:W-:-:S02]  /*0680*/  HADD2.F32 R29, -RZ, R18.H0_H0 ;  /* 0x20000012ff1d7230 */ /* 0x020fc40000004100 */
[----:B----4-:R-:W-:-:S03]  /*0690*/  HADD2.F32 R28, -RZ, R22.H0_H0 ;  /* 0x20000016ff1c7230 */ /* 0x010fc60000004100 */
[----:B------:R-:W-:Y:S01]  /*06a0*/  FFMA R24, R24, R29, R26 ;  /* 0x0000001d18187223 */ /* 0x000fe2000000001a */
[----:B------:R-:W-:Y:S02]  /*06b0*/  HADD2.F32 R19, -RZ, R20.H0_H0 ;  /* 0x20000014ff137230 */ /* 0x000fe40000004100 */
[----:B------:R-:W-:Y:S02]  /*06c0*/  HADD2.F32 R18, -RZ, R16.H0_H0 ;  /* 0x20000010ff127230 */ /* 0x000fe40000004100 */
[----:B------:R-:W-:-:S04]  /*06d0*/  FFMA R24, R27, R28, R24 ;  /* 0x0000001c1b187223 */ /* 0x000fc80000000018 */
[----:B------:R-:W-:Y:S01]  /*06e0*/  FFMA R24, R19, R18, R24 ;  /* 0x0000001213187223 */ /* 0x000fe20000000018 */
[----:B------:R-:W-:Y:S06]  /*06f0*/  @P1 BRA `(.L_x_12) ;  /* 0xfffffff800cc1947 */ /* 0x000fec000383ffff */
.L_x_11:
[----:B------:R-:W-:Y:S05]  /*0700*/  @!P0 BRA `(.L_x_10) ;  /* 0x0000000400448947 */ /* 0x000fea0003800000 */
[----:B------:R-:W-:Y:S02]  /*0710*/  ISETP.GE.U32.AND P0, PT, R6, 0x4, PT ;  /* 0x000000040600780c */ /* 0x000fe40003f06070 */
[----:B------:R-:W-:-:S04]  /*0720*/  LOP3.LUT R25, R2, 0x3, RZ, 0xc0, !PT ;  /* 0x0000000302197812 */ /* 0x000fc800078ec0ff */
[----:B------:R-:W-:-:S07]  /*0730*/  ISETP.NE.AND P1, PT, R25, RZ, PT ;  /* 0x000000ff1900720c */ /* 0x000fce0003f25270 */
[----:B------:R-:W-:Y:S06]  /*0740*/  @!P0 BRA `(.L_x_13) ;  /* 0x00000000009c8947 */ /* 0x000fec0003800000 */
[----:B------:R-:W0:Y:S01]  /*0750*/  LDC.64 R8, c[0x0][0x390] ;  /* 0x0000e400ff087b82 */ /* 0x000e220000000a00 */
[----:B------:R-:W-:Y:S02]  /*0760*/  IMAD R13, R3, R2, R7 ;  /* 0x00000002030d7224 */ /* 0x000fe400078e0207 */
[----:B------:R-:W-:-:S03]  /*0770*/  IMAD R6, R7, R5, R0 ;  /* 0x0000000507067224 */ /* 0x000fc600078e0200 */
[C---:B------:R-:W-:Y:S02]  /*0780*/  IADD3 R21, PT, PT, R13.reuse, 0x1, RZ ;  /* 0x000000010d157810 */ /* 0x040fe40007ffe0ff */
[----:B------:R-:W1:Y:S01]  /*0790*/  LDC.64 R10, c[0x0][0x388] ;  /* 0x0000e200ff0a7b82 */ /* 0x000e620000000a00 */
[C---:B------:R-:W-:Y:S02]  /*07a0*/  IADD3 R15, PT, PT, R13.reuse, 0x2, RZ ;  /* 0x000000020d0f7810 */ /* 0x040fe40007ffe0ff */
[----:B------:R-:W-:Y:S01]  /*07b0*/  IADD3 R27, PT, PT, R13, 0x3, RZ ;  /* 0x000000030d1b7810 */ /* 0x000fe20007ffe0ff */
[C---:B0-----:R-:W-:Y:S01]  /*07c0*/  IMAD.WIDE.U32 R18, R6.reuse, 0x2, R8 ;  /* 0x0000000206127825 */ /* 0x041fe200078e0008 */
[----:B------:R-:W-:-:S04]  /*07d0*/  IADD3 R6, PT, PT, R6, R5, RZ ;  /* 0x0000000506067210 */ /* 0x000fc80007ffe0ff */
[CC--:B------:R-:W-:Y:S01]  /*07e0*/  IADD3 R14, PT, PT, R6.reuse, R5.reuse, RZ ;  /* 0x00000005060e7210 */ /* 0x0c0fe20007ffe0ff */
[--C-:B-1----:R-:W-:Y:S01]  /*07f0*/  IMAD.WIDE.U32 R22, R13, 0x2, R10.reuse ;  /* 0x000000020d167825 */ /* 0x102fe200078e000a */
[----:B------:R-:W2:Y:S03]  /*0800*/  LDG.E.U16 R18, desc[UR4][R18.64] ;  /* 0x0000000412127981 */ /* 0x000ea6000c1e1500 */
[----:B------:R-:W-:Y:S01]  /*0810*/  IMAD.WIDE.U32 R20, R21, 0x2, R10 ;  /* 0x0000000215147825 */ /* 0x000fe200078e000a */
[----:B------:R-:W3:Y:S03]  /*0820*/  LDG.E.U16 R4, desc[UR4][R22.64] ;  /* 0x0000000416047981 */ /* 0x000ee6000c1e1500 */
[----:B------:R-:W-:Y:S01]  /*0830*/  IMAD.WIDE.U32 R16, R6, 0x2, R8 ;  /* 0x0000000206107825 */ /* 0x000fe200078e0008 */
[----:B------:R-:W-:Y:S01]  /*0840*/  IADD3 R29, PT, PT, R14, R5, RZ ;  /* 0x000000050e1d7210 */ /* 0x000fe20007ffe0ff */
[----:B------:R-:W4:Y:S02]  /*0850*/  LDG.E.U16 R20, desc[UR4][R20.64] ;  /* 0x0000000414147981 */ /* 0x000f24000c1e1500 */
[----:B------:R-:W-:-:S02]  /*0860*/  IMAD.WIDE.U32 R12, R15, 0x2, R10 ;  /* 0x000000020f0c7825 */ /* 0x000fc400078e000a */
[----:B------:R-:W5:Y:S02]  /*0870*/  LDG.E.U16 R16, desc[UR4][R16.64] ;  /* 0x0000000410107981 */ /* 0x000f64000c1e1500 */
[----:B------:R-:W-:Y:S02]  /*0880*/  IMAD.WIDE.U32 R14, R14, 0x2, R8 ;  /* 0x000000020e0e7825 */ /* 0x000fe400078e0008 */
[----:B------:R-:W5:Y:S02]  /*0890*/  LDG.E.U16 R12, desc[UR4][R12.64] ;  /* 0x000000040c0c7981 */ /* 0x000f64000c1e1500 */
[----:B------:R-:W-:Y:S02]  /*08a0*/  IMAD.WIDE.U32 R10, R27, 0x2, R10 ;  /* 0x000000021b0a7825 */ /* 0x000fe400078e000a */
[----:B------:R-:W5:Y:S02]  /*08b0*/  LDG.E.U16 R14, desc[UR4][R14.64] ;  /* 0x000000040e0e7981 */ /* 0x000f64000c1e1500 */
[----:B------:R-:W-:-:S02]  /*08c0*/  IMAD.WIDE.U32 R8, R29, 0x2, R8 ;  /* 0x000000021d087825 */ /* 0x000fc400078e0008 */
[----:B------:R-:W5:Y:S04]  /*08d0*/  LDG.E.U16 R10, desc[UR4][R10.64] ;  /* 0x000000040a0a7981 */ /* 0x000f68000c1e1500 */
[----:B------:R-:W5:Y:S01]  /*08e0*/  LDG.E.U16 R8, desc[UR4][R8.64] ;  /* 0x0000000408087981 */ /* 0x000f62000c1e1500 */
[----:B------:R-:W-:Y:S01]  /*08f0*/  IADD3 R7, PT, PT, R7, 0x4, RZ ;  /* 0x0000000407077810 */ /* 0x000fe20007ffe0ff */
[----:B--2---:R-:W-:Y:S02]  /*0900*/  HADD2.F32 R18, -RZ, R18.H0_H0 ;  /* 0x20000012ff127230 */ /* 0x004fe40000004100 */
[----:B---3--:R-:W-:Y:S02]  /*0910*/  HADD2.F32 R19, -RZ, R4.H0_H0 ;  /* 0x20000004ff137230 */ /* 0x008fe40000004100 */
[----:B----4-:R-:W-:-:S03]  /*0920*/  HADD2.F32 R21, -RZ, R20.H0_H0 ;  /* 0x20000014ff157230 */ /* 0x010fc60000004100 */
[----:B------:R-:W-:Y:S01]  /*0930*/  FFMA R18, R19, R18, R24 ;  /* 0x0000001213127223 */ /* 0x000fe20000000018 */
[----:B-----5:R-:W-:Y:S02]  /*0940*/  HADD2.F32 R4, -RZ, R16.H0_H0 ;  /* 0x20000010ff047230 */ /* 0x020fe40000004100 */
[----:B------:R-:W-:-:S03]  /*0950*/  HADD2.F32 R17, -RZ, R12.H0_H0 ;  /* 0x2000000cff117230 */ /* 0x000fc60000004100 */
[----:B------:R-:W-:Y:S01]  /*0960*/  FFMA R4, R21, R4, R18 ;  /* 0x0000000415047223 */ /* 0x000fe20000000012 */
[----:B------:R-:W-:Y:S02]  /*0970*/  HADD2.F32 R6, -RZ, R14.H0_H0 ;  /* 0x2000000eff067230 */ /* 0x000fe40000004100 */
[----:B------:R-:W-:-:S03]  /*0980*/  HADD2.F32 R13, -RZ, R10.H0_H0 ;  /* 0x2000000aff0d7230 */ /* 0x000fc60000004100 */
[----:B------:R-:W-:Y:S01]  /*0990*/  FFMA R4, R17, R6, R4 ;  /* 0x0000000611047223 */ /* 0x000fe20000000004 */
[----:B------:R-:W-:-:S05]  /*09a0*/  HADD2.F32 R24, -RZ, R8.H0_H0 ;  /* 0x20000008ff187230 */ /* 0x000fca0000004100 */
[----:B------:R-:W-:-:S07]  /*09b0*/  FFMA R24, R13, R24, R4 ;  /* 0x000000180d187223 */ /* 0x000fce0000000004 */
.L_x_13:
[----:B------:R-:W-:Y:S05]  /*09c0*/  @!P1 BRA `(.L_x_10) ;  /* 0x0000000000949947 */ /* 0x000fea0003800000 */
[----:B------:R-:W-:Y:S02]  /*09d0*/  ISETP.NE.AND P0, PT, R25, 0x1, PT ;  /* 0x000000011900780c */ /* 0x000fe40003f05270 */
[----:B------:R-:W-:-:S04]  /*09e0*/  LOP3.LUT R4, R2, 0x1, RZ, 0xc0, !PT ;  /* 0x0000000102047812 */ /* 0x000fc800078ec0ff */
[----:B------:R-:W-:-:S07]  /*09f0*/  ISETP.NE.U32.AND P1, PT, R4, 0x1, PT ;  /* 0x000000010400780c */ /* 0x000fce0003f25070 */
[----:B------:R-:W-:Y:S06]  /*0a00*/  @!P0 BRA `(.L_x_14) ;  /* 0x0000000000548947 */ /* 0x000fec0003800000 */
[----:B------:R-:W0:Y:S01]  /*0a10*/  LDC.64 R10, c[0x0][0x388] ;  /* 0x0000e200ff0a7b82 */ /* 0x000e220000000a00 */
[----:B------:R-:W-:Y:S02]  /*0a20*/  IMAD R13, R3, R2, R7 ;  /* 0x00000002030d7224 */ /* 0x000fe400078e0207 */
[----:B------:R-:W-:-:S03]  /*0a30*/  IMAD R12, R7, R5, R0 ;  /* 0x00000005070c7224 */ /* 0x000fc600078e0200 */
[C---:B------:R-:W-:Y:S02]  /*0a40*/  IADD3 R17, PT, PT, R13.reuse, 0x1, RZ ;  /* 0x000000010d117810 */ /* 0x040fe40007ffe0ff */
[----:B------:R-:W1:Y:S01]  /*0a50*/  LDC.64 R8, c[0x0][0x390] ;  /* 0x0000e400ff087b82 */ /* 0x000e620000000a00 */
[----:B------:R-:W-:Y:S01]  /*0a60*/  IADD3 R19, PT, PT, R12, R5, RZ ;  /* 0x000000050c137210 */ /* 0x000fe20007ffe0ff */
[----:B0-----:R-:W-:-:S04]  /*0a70*/  IMAD.WIDE.U32 R14, R13, 0x2, R10 ;  /* 0x000000020d0e7825 */ /* 0x001fc800078e000a */
[----:B------:R-:W-:Y:S02]  /*0a80*/  IMAD.WIDE.U32 R10, R17, 0x2, R10 ;  /* 0x00000002110a7825 */ /* 0x000fe400078e000a */
[----:B------:R-:W2:Y:S02]  /*0a90*/  LDG.E.U16 R14, desc[UR4][R14.64] ;  /* 0x000000040e0e7981 */ /* 0x000ea4000c1e1500 */
[--C-:B-1----:R-:W-:Y:S02]  /*0aa0*/  IMAD.WIDE.U32 R12, R12, 0x2, R8.reuse ;  /* 0x000000020c0c7825 */ /* 0x102fe400078e0008 */
[----:B------:R-:W3:Y:S02]  /*0ab0*/  LDG.E.U16 R10, desc[UR4][R10.64] ;  /* 0x000000040a0a7981 */ /* 0x000ee4000c1e1500 */
[----:B------:R-:W-:Y:S02]  /*0ac0*/  IMAD.WIDE.U32 R8, R19, 0x2, R8 ;  /* 0x0000000213087825 */ /* 0x000fe400078e0008 */
[----:B------:R-:W4:Y:S04]  /*0ad0*/  LDG.E.U16 R12, desc[UR4][R12.64] ;  /* 0x000000040c0c7981 */ /* 0x000f28000c1e1500 */
[----:B------:R-:W5:Y:S01]  /*0ae0*/  LDG.E.U16 R8, desc[UR4][R8.64] ;  /* 0x0000000408087981 */ /* 0x000f62000c1e1500 */
[----:B------:R-:W-:Y:S01]  /*0af0*/  IADD3 R7, PT, PT, R7, 0x2, RZ ;  /* 0x0000000207077810 */ /* 0x000fe20007ffe0ff */
[----:B--2---:R-:W-:-:S02]  /*0b00*/  HADD2.F32 R17, -RZ, R14.H0_H0 ;  /* 0x2000000eff117230 */ /* 0x004fc40000004100 */
[----:B---3--:R-:W-:Y:S02]  /*0b10*/  HADD2.F32 R19, -RZ, R10.H0_H0 ;  /* 0x2000000aff137230 */ /* 0x008fe40000004100 */
[----:B----4-:R-:W-:Y:S02]  /*0b20*/  HADD2.F32 R4, -RZ, R12.H0_H0 ;  /* 0x2000000cff047230 */ /* 0x010fe40000004100 */
[----:B-----5:R-:W-:-:S03]  /*0b30*/  HADD2.F32 R6, -RZ, R8.H0_H0 ;  /* 0x20000008ff067230 */ /* 0x020fc60000004100 */
[----:B------:R-:W-:-:S04]  /*0b40*/  FFMA R4, R17, R4, R24 ;  /* 0x0000000411047223 */ /* 0x000fc80000000018 */
[----:B------:R-:W-:-:S07]  /*0b50*/  FFMA R24, R19, R6, R4 ;  /* 0x0000000613187223 */ /* 0x000fce0000000004 */
.L_x_14:
[----:B------:R-:W-:Y:S05]  /*0b60*/  @P1 BRA `(.L_x_10) ;  /* 0x00000000002c1947 */ /* 0x000fea0003800000 */
[----:B------:R-:W0:Y:S01]  /*0b70*/  LDC.64 R8, c[0x0][0x388] ;  /* 0x0000e200ff087b82 */ /* 0x000e220000000a00 */
[----:B------:R-:W-:Y:S02]  /*0b80*/  IMAD R13, R3, R2, R7 ;  /* 0x00000002030d7224 */ /* 0x000fe400078e0207 */
[----:B------:R-:W-:-:S05]  /*0b90*/  IMAD R15, R7, R5, R0 ;  /* 0x00000005070f7224 */ /* 0x000fca00078e0200 */
[----:B------:R-:W1:Y:S01]  /*0ba0*/  LDC.64 R10, c[0x0][0x390] ;  /* 0x0000e400ff0a7b82 */ /* 0x000e620000000a00 */
[----:B0-----:R-:W-:-:S06]  /*0bb0*/  IMAD.WIDE.U32 R6, R13, 0x2, R8 ;  /* 0x000000020d067825 */ /* 0x001fcc00078e0008 */
[----:B------:R-:W2:Y:S01]  /*0bc0*/  LDG.E.U16 R6, desc[UR4][R6.64] ;  /* 0x0000000406067981 */ /* 0x000ea2000c1e1500 */
[----:B-1----:R-:W-:-:S06]  /*0bd0*/  IMAD.WIDE.U32 R8, R15, 0x2, R10 ;  /* 0x000000020f087825 */ /* 0x002fcc00078e000a */
[----:B------:R-:W3:Y:S01]  /*0be0*/  LDG.E.U16 R8, desc[UR4][R8.64] ;  /* 0x0000000408087981 */ /* 0x000ee2000c1e1500 */
[----:B--2---:R-:W-:Y:S02]  /*0bf0*/  HADD2.F32 R11, -RZ, R6.H0_H0 ;  /* 0x20000006ff0b7230 */ /* 0x004fe40000004100 */
[----:B---3--:R-:W-:-:S05]  /*0c00*/  HADD2.F32 R2, -RZ, R8.H0_H0 ;  /* 0x20000008ff027230 */ /* 0x008fca0000004100 */
[----:B------:R-:W-:-:S07]  /*0c10*/  FFMA R24, R11, R2, R24 ;  /* 0x000000020b187223 */ /* 0x000fce0000000018 */
.L_x_10:
[----:B------:R-:W0:Y:S01]  /*0c20*/  LDC.64 R6, c[0x0][0x380] ;  /* 0x0000e000ff067b82 */ /* 0x000e220000000a00 */
[----:B------:R-:W-:-:S07]  /*0c30*/  IMAD R3, R3, R5, R0 ;  /* 0x0000000503037224 */ /* 0x000fce00078e0200 */
[----:B------:R-:W1:Y:S01]  /*0c40*/  LDC.U16 R5, c[0x0][0x3a4] ;  /* 0x0000e900ff057b82 */ /* 0x000e620000000400 */
[----:B0-----:R-:W-:-:S05]  /*0c50*/  IMAD.WIDE.U32 R2, R3, 0x2, R6 ;  /* 0x0000000203027825 */ /* 0x001fca00078e0006 */
[----:B------:R-:W2:Y:S02]  /*0c60*/  LDG.E.U16 R4, desc[UR4][R2.64] ;  /* 0x0000000402047981 */ /* 0x000ea4000c1e1500 */
[----:B------:R-:W0:Y:S01]  /*0c70*/  LDC.U16 R0, c[0x0][0x3a6] ;  /* 0x0000e980ff007b82 */ /* 0x000e220000000400 */
[----:B-1----:R-:W-:Y:S02]  /*0c80*/  HADD2.F32 R5, -RZ, R5.H0_H0 ;  /* 0x20000005ff057230 */ /* 0x002fe40000004100 */
[----:B0-----:R-:W-:Y:S02]  /*0c90*/  HADD2.F32 R0, -RZ, R0.H0_H0 ;  /* 0x20000000ff007230 */ /* 0x001fe40000004100 */
[----:B--2---:R-:W-:-:S05]  /*0ca0*/  HADD2.F32 R7, -RZ, R4.H0_H0 ;  /* 0x20000004ff077230 */ /* 0x004fca0000004100 */
[----:B------:R-:W-:-:S04]  /*0cb0*/  FMUL R0, R0, R7 ;  /* 0x0000000700007220 */ /* 0x000fc80000400000 */
[----:B------:R-:W-:-:S05]  /*0cc0*/  FFMA R0, R5, R24, R0 ;  /* 0x0000001805007223 */ /* 0x000fca0000000000 */
[----:B------:R-:W-:-:S05]  /*0cd0*/  F2FP.F16.F32.PACK_AB R0, RZ, R0 ;  /* 0x00000000ff00723e */ /* 0x000fca00000000ff */
[----:B------:R-:W-:Y:S01]  /*0ce0*/  STG.E.U16 desc[UR4][R2.64], R0 ;  /* 0x0000000002007986 */ /* 0x000fe2000c101504 */
[----:B------:R-:W-:Y:S05]  /*0cf0*/  EXIT ;  /* 0x000000000000794d */ /* 0x000fea0003800000 */
.L_x_15:
        /* <DEDUP_REMOVED lines=16> */
.L_x_17:


//--------------------- .nv.shared._Z16gemm_cuda_kernelI6__halfLi4ELi2ELi2ELi4ELi8ELi4ELi2ELi4ELi8EEvPT_PKS1_S4_iiiS1_S1_ --------------------------
	.section	.nv.shared._Z16gemm_cuda_kernelI6__halfLi4ELi2ELi2ELi4ELi8ELi4ELi2ELi4ELi8EEvPT_PKS1_S4_iiiS1_S1_,"aw",@nobits
	.sectionflags	@""
	.align	2
.nv.shared._Z16gemm_cuda_kernelI6__halfLi4ELi2ELi2ELi4ELi8ELi4ELi2ELi4ELi8EEvPT_PKS1_S4_iiiS1_S1_:
	.zero		38912


//--------------------- .nv.shared.reserved.0     --------------------------
	.section	.nv.shared.reserved.0,"aw",@nobits
	.weak		__nv_reservedSMEM_offset_0_alias
	.size		__nv_reservedSMEM_offset_0_alias, 0, 64
	.other		__nv_reservedSMEM_offset_0_alias,@"STO_CUDA_RESERVED_SHARED STV_DEFAULT"
__nv_reservedSMEM_offset_0_alias:
	.zero		0
	.zero		64


//--------------------- .nv.constant0._Z16gemm_cuda_kernelI6__halfLi4ELi2ELi2ELi4ELi8ELi4ELi2ELi4ELi8EEvPT_PKS1_S4_iiiS1_S1_ --------------------------
	.section	.nv.constant0._Z16gemm_cuda_kernelI6__halfLi4ELi2ELi2ELi4ELi8ELi4ELi2ELi4ELi8EEvPT_PKS1_S4_iiiS1_S1_,"a",@progbits
	.sectionflags	@""
	.align	4
.nv.constant0._Z16gemm_cuda_kernelI6__halfLi4ELi2ELi2ELi4ELi8ELi4ELi2ELi4ELi8EEvPT_PKS1_S4_iiiS1_S1_:
	.zero		936


//--------------------- .nv.constant0._Z20gemm_cuda_ref_kernelI6__halfEvPT_PKS1_S4_iiiS1_S1_ --------------------------
	.section	.nv.constant0._Z20gemm_cuda_ref_kernelI6__halfEvPT_PKS1_S4_iiiS1_S1_,"a",@progbits
	.sectionflags	@""
	.align	4
.nv.constant0._Z20gemm_cuda_ref_kernelI6__halfEvPT_PKS1_S4_iiiS1_S1_:
	.zero		936


//--------------------- SYMBOLS --------------------------

	.type		.nv.reservedSmem.offset0,@object
	.size		.nv.reservedSmem.offset0,0x4
	.type		.nv.reservedSmem.cap,@object
	.size		.nv.reservedSmem.cap,0x4
